//
// Generated by NVIDIA NVVM Compiler
//
// Compiler Build ID: CL-36424714
// Cuda compilation tools, release 13.0, V13.0.88
// Based on NVVM 20.0.0
//

.version 9.0
.target sm_100
.address_size 64

	// .globl	_Z7initRNGP17curandStateXORWOWj
.global .align 4 .b8 precalc_xorwow_matrix[102400];
.global .align 4 .b8 precalc_xorwow_offset_matrix[102400];
.global .align 4 .b8 mrg32k3aM1[2304];
.global .align 4 .b8 mrg32k3aM2[2304];
.global .align 4 .b8 mrg32k3aM1SubSeq[2016];
.global .align 4 .b8 mrg32k3aM2SubSeq[2016];
.global .align 4 .b8 mrg32k3aM1Seq[2304];
.global .align 4 .b8 mrg32k3aM2Seq[2304];
.const .align 8 .b8 __cr_lgamma_table[72];
// _ZZ22dev_update_grid_sharedPcP17curandStateXORWOWdE11shared_grid has been demoted

.visible .entry _Z7initRNGP17curandStateXORWOWj(
	.param .u64 .ptr .align 1 _Z7initRNGP17curandStateXORWOWj_param_0,
	.param .u32 _Z7initRNGP17curandStateXORWOWj_param_1
)
{
	.reg .pred 	%p<24>;
	.reg .b32 	%r<415>;
	.reg .b64 	%rd<18>;

	ld.param.u64 	%rd8, [_Z7initRNGP17curandStateXORWOWj_param_0];
	ld.param.u32 	%r182, [_Z7initRNGP17curandStateXORWOWj_param_1];
	cvta.to.global.u64 	%rd9, %rd8;
	mov.u32 	%r183, %ctaid.x;
	mov.u32 	%r184, %ctaid.y;
	mov.u32 	%r185, %nctaid.x;
	mad.lo.s32 	%r186, %r184, %r185, %r183;
	mov.u32 	%r187, %ntid.x;
	mov.u32 	%r188, %ntid.y;
	mov.u32 	%r189, %tid.y;
	mov.u32 	%r190, %tid.x;
	mad.lo.s32 	%r191, %r186, %r188, %r189;
	mad.lo.s32 	%r192, %r191, %r187, %r190;
	cvt.s64.s32 	%rd17, %r192;
	mul.wide.s32 	%rd10, %r192, 48;
	add.s64 	%rd2, %rd9, %rd10;
	xor.b32  	%r193, %r182, -1429050551;
	mul.lo.s32 	%r194, %r193, 1099087573;
	add.s32 	%r195, %r194, -638133224;
	add.s32 	%r196, %r194, 123456789;
	st.global.v2.u32 	[%rd2], {%r195, %r196};
	xor.b32  	%r197, %r194, 362436069;
	mov.b32 	%r198, -123459836;
	st.global.v2.u32 	[%rd2+8], {%r197, %r198};
	add.s32 	%r199, %r194, 5783321;
	mov.b32 	%r200, -589760388;
	st.global.v2.u32 	[%rd2+16], {%r200, %r199};
	setp.eq.s32 	%p1, %r192, 0;
	@%p1 bra 	$L__BB0_42;
	mov.b32 	%r321, 0;
	mov.u64 	%rd12, precalc_xorwow_matrix;
$L__BB0_2:
	and.b64  	%rd4, %rd17, 3;
	setp.eq.s64 	%p2, %rd4, 0;
	@%p2 bra 	$L__BB0_41;
	mul.wide.u32 	%rd11, %r321, 3200;
	add.s64 	%rd5, %rd12, %rd11;
	cvt.u32.u64 	%r2, %rd4;
	mov.b32 	%r322, 0;
$L__BB0_4:
	mov.b32 	%r335, 0;
	mov.u32 	%r336, %r335;
	mov.u32 	%r337, %r335;
	mov.u32 	%r338, %r335;
	mov.u32 	%r339, %r335;
	mov.u32 	%r328, %r335;
$L__BB0_5:
	mul.wide.u32 	%rd13, %r328, 4;
	add.s64 	%rd14, %rd2, %rd13;
	ld.global.u32 	%r10, [%rd14+4];
	shl.b32 	%r11, %r328, 5;
	mov.b32 	%r334, 0;
$L__BB0_6:
	.pragma "nounroll";
	shr.u32 	%r205, %r10, %r334;
	and.b32  	%r206, %r205, 1;
	setp.eq.b32 	%p3, %r206, 1;
	not.pred 	%p4, %p3;
	add.s32 	%r207, %r11, %r334;
	mul.lo.s32 	%r208, %r207, 5;
	mul.wide.u32 	%rd15, %r208, 4;
	add.s64 	%rd6, %rd5, %rd15;
	@%p4 bra 	$L__BB0_8;
	ld.global.u32 	%r209, [%rd6];
	xor.b32  	%r339, %r339, %r209;
	ld.global.u32 	%r210, [%rd6+4];
	xor.b32  	%r338, %r338, %r210;
	ld.global.u32 	%r211, [%rd6+8];
	xor.b32  	%r337, %r337, %r211;
	ld.global.u32 	%r212, [%rd6+12];
	xor.b32  	%r336, %r336, %r212;
	ld.global.u32 	%r213, [%rd6+16];
	xor.b32  	%r335, %r335, %r213;
$L__BB0_8:
	and.b32  	%r215, %r205, 2;
	setp.eq.s32 	%p5, %r215, 0;
	@%p5 bra 	$L__BB0_10;
	ld.global.u32 	%r216, [%rd6+20];
	xor.b32  	%r339, %r339, %r216;
	ld.global.u32 	%r217, [%rd6+24];
	xor.b32  	%r338, %r338, %r217;
	ld.global.u32 	%r218, [%rd6+28];
	xor.b32  	%r337, %r337, %r218;
	ld.global.u32 	%r219, [%rd6+32];
	xor.b32  	%r336, %r336, %r219;
	ld.global.u32 	%r220, [%rd6+36];
	xor.b32  	%r335, %r335, %r220;
$L__BB0_10:
	and.b32  	%r222, %r205, 4;
	setp.eq.s32 	%p6, %r222, 0;
	@%p6 bra 	$L__BB0_12;
	ld.global.u32 	%r223, [%rd6+40];
	xor.b32  	%r339, %r339, %r223;
	ld.global.u32 	%r224, [%rd6+44];
	xor.b32  	%r338, %r338, %r224;
	ld.global.u32 	%r225, [%rd6+48];
	xor.b32  	%r337, %r337, %r225;
	ld.global.u32 	%r226, [%rd6+52];
	xor.b32  	%r336, %r336, %r226;
	ld.global.u32 	%r227, [%rd6+56];
	xor.b32  	%r335, %r335, %r227;
$L__BB0_12:
	and.b32  	%r229, %r205, 8;
	setp.eq.s32 	%p7, %r229, 0;
	@%p7 bra 	$L__BB0_14;
	ld.global.u32 	%r230, [%rd6+60];
	xor.b32  	%r339, %r339, %r230;
	ld.global.u32 	%r231, [%rd6+64];
	xor.b32  	%r338, %r338, %r231;
	ld.global.u32 	%r232, [%rd6+68];
	xor.b32  	%r337, %r337, %r232;
	ld.global.u32 	%r233, [%rd6+72];
	xor.b32  	%r336, %r336, %r233;
	ld.global.u32 	%r234, [%rd6+76];
	xor.b32  	%r335, %r335, %r234;
$L__BB0_14:
	and.b32  	%r236, %r205, 16;
	setp.eq.s32 	%p8, %r236, 0;
	@%p8 bra 	$L__BB0_16;
	ld.global.u32 	%r237, [%rd6+80];
	xor.b32  	%r339, %r339, %r237;
	ld.global.u32 	%r238, [%rd6+84];
	xor.b32  	%r338, %r338, %r238;
	ld.global.u32 	%r239, [%rd6+88];
	xor.b32  	%r337, %r337, %r239;
	ld.global.u32 	%r240, [%rd6+92];
	xor.b32  	%r336, %r336, %r240;
	ld.global.u32 	%r241, [%rd6+96];
	xor.b32  	%r335, %r335, %r241;
$L__BB0_16:
	and.b32  	%r243, %r205, 32;
	setp.eq.s32 	%p9, %r243, 0;
	@%p9 bra 	$L__BB0_18;
	ld.global.u32 	%r244, [%rd6+100];
	xor.b32  	%r339, %r339, %r244;
	ld.global.u32 	%r245, [%rd6+104];
	xor.b32  	%r338, %r338, %r245;
	ld.global.u32 	%r246, [%rd6+108];
	xor.b32  	%r337, %r337, %r246;
	ld.global.u32 	%r247, [%rd6+112];
	xor.b32  	%r336, %r336, %r247;
	ld.global.u32 	%r248, [%rd6+116];
	xor.b32  	%r335, %r335, %r248;
$L__BB0_18:
	and.b32  	%r250, %r205, 64;
	setp.eq.s32 	%p10, %r250, 0;
	@%p10 bra 	$L__BB0_20;
	ld.global.u32 	%r251, [%rd6+120];
	xor.b32  	%r339, %r339, %r251;
	ld.global.u32 	%r252, [%rd6+124];
	xor.b32  	%r338, %r338, %r252;
	ld.global.u32 	%r253, [%rd6+128];
	xor.b32  	%r337, %r337, %r253;
	ld.global.u32 	%r254, [%rd6+132];
	xor.b32  	%r336, %r336, %r254;
	ld.global.u32 	%r255, [%rd6+136];
	xor.b32  	%r335, %r335, %r255;
$L__BB0_20:
	and.b32  	%r257, %r205, 128;
	setp.eq.s32 	%p11, %r257, 0;
	@%p11 bra 	$L__BB0_22;
	ld.global.u32 	%r258, [%rd6+140];
	xor.b32  	%r339, %r339, %r258;
	ld.global.u32 	%r259, [%rd6+144];
	xor.b32  	%r338, %r338, %r259;
	ld.global.u32 	%r260, [%rd6+148];
	xor.b32  	%r337, %r337, %r260;
	ld.global.u32 	%r261, [%rd6+152];
	xor.b32  	%r336, %r336, %r261;
	ld.global.u32 	%r262, [%rd6+156];
	xor.b32  	%r335, %r335, %r262;
$L__BB0_22:
	and.b32  	%r264, %r205, 256;
	setp.eq.s32 	%p12, %r264, 0;
	@%p12 bra 	$L__BB0_24;
	ld.global.u32 	%r265, [%rd6+160];
	xor.b32  	%r339, %r339, %r265;
	ld.global.u32 	%r266, [%rd6+164];
	xor.b32  	%r338, %r338, %r266;
	ld.global.u32 	%r267, [%rd6+168];
	xor.b32  	%r337, %r337, %r267;
	ld.global.u32 	%r268, [%rd6+172];
	xor.b32  	%r336, %r336, %r268;
	ld.global.u32 	%r269, [%rd6+176];
	xor.b32  	%r335, %r335, %r269;
$L__BB0_24:
	and.b32  	%r271, %r205, 512;
	setp.eq.s32 	%p13, %r271, 0;
	@%p13 bra 	$L__BB0_26;
	ld.global.u32 	%r272, [%rd6+180];
	xor.b32  	%r339, %r339, %r272;
	ld.global.u32 	%r273, [%rd6+184];
	xor.b32  	%r338, %r338, %r273;
	ld.global.u32 	%r274, [%rd6+188];
	xor.b32  	%r337, %r337, %r274;
	ld.global.u32 	%r275, [%rd6+192];
	xor.b32  	%r336, %r336, %r275;
	ld.global.u32 	%r276, [%rd6+196];
	xor.b32  	%r335, %r335, %r276;
$L__BB0_26:
	and.b32  	%r278, %r205, 1024;
	setp.eq.s32 	%p14, %r278, 0;
	@%p14 bra 	$L__BB0_28;
	ld.global.u32 	%r279, [%rd6+200];
	xor.b32  	%r339, %r339, %r279;
	ld.global.u32 	%r280, [%rd6+204];
	xor.b32  	%r338, %r338, %r280;
	ld.global.u32 	%r281, [%rd6+208];
	xor.b32  	%r337, %r337, %r281;
	ld.global.u32 	%r282, [%rd6+212];
	xor.b32  	%r336, %r336, %r282;
	ld.global.u32 	%r283, [%rd6+216];
	xor.b32  	%r335, %r335, %r283;
$L__BB0_28:
	and.b32  	%r285, %r205, 2048;
	setp.eq.s32 	%p15, %r285, 0;
	@%p15 bra 	$L__BB0_30;
	ld.global.u32 	%r286, [%rd6+220];
	xor.b32  	%r339, %r339, %r286;
	ld.global.u32 	%r287, [%rd6+224];
	xor.b32  	%r338, %r338, %r287;
	ld.global.u32 	%r288, [%rd6+228];
	xor.b32  	%r337, %r337, %r288;
	ld.global.u32 	%r289, [%rd6+232];
	xor.b32  	%r336, %r336, %r289;
	ld.global.u32 	%r290, [%rd6+236];
	xor.b32  	%r335, %r335, %r290;
$L__BB0_30:
	and.b32  	%r292, %r205, 4096;
	setp.eq.s32 	%p16, %r292, 0;
	@%p16 bra 	$L__BB0_32;
	ld.global.u32 	%r293, [%rd6+240];
	xor.b32  	%r339, %r339, %r293;
	ld.global.u32 	%r294, [%rd6+244];
	xor.b32  	%r338, %r338, %r294;
	ld.global.u32 	%r295, [%rd6+248];
	xor.b32  	%r337, %r337, %r295;
	ld.global.u32 	%r296, [%rd6+252];
	xor.b32  	%r336, %r336, %r296;
	ld.global.u32 	%r297, [%rd6+256];
	xor.b32  	%r335, %r335, %r297;
$L__BB0_32:
	and.b32  	%r299, %r205, 8192;
	setp.eq.s32 	%p17, %r299, 0;
	@%p17 bra 	$L__BB0_34;
	ld.global.u32 	%r300, [%rd6+260];
	xor.b32  	%r339, %r339, %r300;
	ld.global.u32 	%r301, [%rd6+264];
	xor.b32  	%r338, %r338, %r301;
	ld.global.u32 	%r302, [%rd6+268];
	xor.b32  	%r337, %r337, %r302;
	ld.global.u32 	%r303, [%rd6+272];
	xor.b32  	%r336, %r336, %r303;
	ld.global.u32 	%r304, [%rd6+276];
	xor.b32  	%r335, %r335, %r304;
$L__BB0_34:
	and.b32  	%r306, %r205, 16384;
	setp.eq.s32 	%p18, %r306, 0;
	@%p18 bra 	$L__BB0_36;
	ld.global.u32 	%r307, [%rd6+280];
	xor.b32  	%r339, %r339, %r307;
	ld.global.u32 	%r308, [%rd6+284];
	xor.b32  	%r338, %r338, %r308;
	ld.global.u32 	%r309, [%rd6+288];
	xor.b32  	%r337, %r337, %r309;
	ld.global.u32 	%r310, [%rd6+292];
	xor.b32  	%r336, %r336, %r310;
	ld.global.u32 	%r311, [%rd6+296];
	xor.b32  	%r335, %r335, %r311;
$L__BB0_36:
	and.b32  	%r313, %r205, 32768;
	setp.eq.s32 	%p19, %r313, 0;
	@%p19 bra 	$L__BB0_38;
	ld.global.u32 	%r314, [%rd6+300];
	xor.b32  	%r339, %r339, %r314;
	ld.global.u32 	%r315, [%rd6+304];
	xor.b32  	%r338, %r338, %r315;
	ld.global.u32 	%r316, [%rd6+308];
	xor.b32  	%r337, %r337, %r316;
	ld.global.u32 	%r317, [%rd6+312];
	xor.b32  	%r336, %r336, %r317;
	ld.global.u32 	%r318, [%rd6+316];
	xor.b32  	%r335, %r335, %r318;
$L__BB0_38:
	add.s32 	%r334, %r334, 16;
	setp.ne.s32 	%p20, %r334, 32;
	@%p20 bra 	$L__BB0_6;
	mad.lo.s32 	%r319, %r328, -31, %r11;
	add.s32 	%r328, %r319, 1;
	setp.ne.s32 	%p21, %r328, 5;
	@%p21 bra 	$L__BB0_5;
	st.global.u32 	[%rd2+4], %r339;
	st.global.u32 	[%rd2+8], %r338;
	st.global.u32 	[%rd2+12], %r337;
	st.global.u32 	[%rd2+16], %r336;
	st.global.u32 	[%rd2+20], %r335;
	add.s32 	%r322, %r322, 1;
	setp.lt.u32 	%p22, %r322, %r2;
	@%p22 bra 	$L__BB0_4;
$L__BB0_41:
	shr.u64 	%rd7, %rd17, 2;
	add.s32 	%r321, %r321, 1;
	setp.gt.u64 	%p23, %rd17, 3;
	mov.u64 	%rd17, %rd7;
	@%p23 bra 	$L__BB0_2;
$L__BB0_42:
	mov.b32 	%r320, 0;
	st.global.v2.u32 	[%rd2+24], {%r320, %r320};
	st.global.u32 	[%rd2+32], %r320;
	mov.b64 	%rd16, 0;
	st.global.u64 	[%rd2+40], %rd16;
	ret;

}
	// .globl	_Z24dev_measure_cycle_kernel12measure_planPcP17curandStateXORWOWPfPid
.visible .entry _Z24dev_measure_cycle_kernel12measure_planPcP17curandStateXORWOWPfPid(
	.param .align 4 .b8 _Z24dev_measure_cycle_kernel12measure_planPcP17curandStateXORWOWPfPid_param_0[16],
	.param .u64 .ptr .align 1 _Z24dev_measure_cycle_kernel12measure_planPcP17curandStateXORWOWPfPid_param_1,
	.param .u64 .ptr .align 1 _Z24dev_measure_cycle_kernel12measure_planPcP17curandStateXORWOWPfPid_param_2,
	.param .u64 .ptr .align 1 _Z24dev_measure_cycle_kernel12measure_planPcP17curandStateXORWOWPfPid_param_3,
	.param .u64 .ptr .align 1 _Z24dev_measure_cycle_kernel12measure_planPcP17curandStateXORWOWPfPid_param_4,
	.param .f64 _Z24dev_measure_cycle_kernel12measure_planPcP17curandStateXORWOWPfPid_param_5
)
{
	.reg .pred 	%p<81>;
	.reg .b16 	%rs<95>;
	.reg .b32 	%r<421>;
	.reg .b32 	%f<62>;
	.reg .b64 	%rd<23>;
	.reg .b64 	%fd<210>;
	// demoted variable
	.shared .align 1 .b8 _ZZ22dev_update_grid_sharedPcP17curandStateXORWOWdE11shared_grid[841];
	ld.param.u32 	%r44, [_Z24dev_measure_cycle_kernel12measure_planPcP17curandStateXORWOWPfPid_param_0+12];
	ld.param.u32 	%r42, [_Z24dev_measure_cycle_kernel12measure_planPcP17curandStateXORWOWPfPid_param_0+4];
	ld.param.u32 	%r43, [_Z24dev_measure_cycle_kernel12measure_planPcP17curandStateXORWOWPfPid_param_0+8];
	ld.param.u64 	%rd8, [_Z24dev_measure_cycle_kernel12measure_planPcP17curandStateXORWOWPfPid_param_1];
	ld.param.u64 	%rd9, [_Z24dev_measure_cycle_kernel12measure_planPcP17curandStateXORWOWPfPid_param_2];
	ld.param.f64 	%fd41, [_Z24dev_measure_cycle_kernel12measure_planPcP17curandStateXORWOWPfPid_param_5];
	cvta.to.global.u64 	%rd1, %rd9;
	cvta.to.global.u64 	%rd2, %rd8;
	setp.lt.s32 	%p6, %r43, 1;
	mov.b32 	%r420, 0;
	@%p6 bra 	$L__BB1_31;
	mov.u32 	%r46, %ctaid.x;
	mov.u32 	%r47, %tid.x;
	mad.lo.s32 	%r48, %r46, 27, %r47;
	mov.u32 	%r49, %ctaid.y;
	mov.u32 	%r50, %tid.y;
	mad.lo.s32 	%r51, %r49, 27, %r50;
	mov.u32 	%r52, %nctaid.x;
	mad.lo.s32 	%r53, %r49, %r52, %r46;
	mov.u32 	%r54, %ntid.x;
	mov.u32 	%r55, %ntid.y;
	mad.lo.s32 	%r56, %r53, %r55, %r50;
	mad.lo.s32 	%r57, %r56, %r54, %r47;
	mad.lo.s32 	%r58, %r51, 83, %r48;
	cvt.s64.s32 	%rd12, %r58;
	add.s64 	%rd3, %rd2, %rd12;
	mad.lo.s32 	%r60, %r50, 29, %r47;
	mov.u32 	%r61, _ZZ22dev_update_grid_sharedPcP17curandStateXORWOWdE11shared_grid;
	add.s32 	%r2, %r61, %r60;
	add.s32 	%r62, %r46, %r49;
	and.b32  	%r3, %r62, 1;
	setp.eq.s32 	%p7, %r47, 0;
	setp.eq.s32 	%p8, %r47, 28;
	or.pred  	%p9, %p7, %p8;
	setp.eq.s32 	%p10, %r50, 0;
	or.pred  	%p11, %p10, %p9;
	setp.eq.s32 	%p12, %r50, 28;
	or.pred  	%p13, %p12, %p11;
	and.b32  	%r63, %r58, 1;
	setp.eq.b32 	%p14, %r63, 1;
	mul.wide.u32 	%rd13, %r57, 48;
	add.s64 	%rd4, %rd1, %rd13;
	and.b32  	%r64, %r51, 1;
	add.s32 	%r65, %r64, %r48;
	and.b32  	%r67, %r65, -2147483647;
	setp.ne.s32 	%p15, %r67, 1;
	or.pred  	%p1, %p13, %p14;
	or.pred  	%p2, %p13, %p15;
	neg.s32 	%r418, %r43;
$L__BB1_2:
	setp.ne.s32 	%p16, %r3, 0;
	ld.global.u8 	%rs9, [%rd3];
	st.shared.u8 	[%r2], %rs9;
	bar.sync 	0;
	@%p16 bra 	$L__BB1_16;
	@%p1 bra 	$L__BB1_9;
	ld.shared.u8 	%rs1, [%r2];
	ld.shared.u8 	%rs10, [%r2+1];
	xor.b16  	%rs11, %rs10, %rs1;
	ld.shared.u8 	%rs12, [%r2+-1];
	xor.b16  	%rs13, %rs12, %rs1;
	ld.shared.u8 	%rs14, [%r2+29];
	xor.b16  	%rs15, %rs14, %rs1;
	ld.shared.u8 	%rs16, [%r2+-29];
	xor.b16  	%rs17, %rs16, %rs1;
	cvt.u32.u16 	%r68, %rs11;
	cvt.s32.s8 	%r69, %r68;
	cvt.u32.u16 	%r70, %rs13;
	cvt.s32.s8 	%r71, %r70;
	add.s32 	%r72, %r71, %r69;
	cvt.u32.u16 	%r73, %rs15;
	cvt.s32.s8 	%r74, %r73;
	add.s32 	%r75, %r72, %r74;
	cvt.u32.u16 	%r76, %rs17;
	cvt.s32.s8 	%r77, %r76;
	add.s32 	%r78, %r75, %r77;
	shl.b32 	%r79, %r78, 2;
	sub.s32 	%r80, 8, %r79;
	cvt.rn.f32.s32 	%f9, %r80;
	neg.f32 	%f10, %f9;
	cvt.f64.f32 	%fd42, %f10;
	div.rn.f64 	%fd1, %fd42, %fd41;
	fma.rn.f64 	%fd43, %fd1, 0d3FF71547652B82FE, 0d4338000000000000;
	{
	.reg .b32 %temp; 
	mov.b64 	{%r12, %temp}, %fd43;
	}
	mov.f64 	%fd44, 0dC338000000000000;
	add.rn.f64 	%fd45, %fd43, %fd44;
	fma.rn.f64 	%fd46, %fd45, 0dBFE62E42FEFA39EF, %fd1;
	fma.rn.f64 	%fd47, %fd45, 0dBC7ABC9E3B39803F, %fd46;
	fma.rn.f64 	%fd48, %fd47, 0d3E5ADE1569CE2BDF, 0d3E928AF3FCA213EA;
	fma.rn.f64 	%fd49, %fd48, %fd47, 0d3EC71DEE62401315;
	fma.rn.f64 	%fd50, %fd49, %fd47, 0d3EFA01997C89EB71;
	fma.rn.f64 	%fd51, %fd50, %fd47, 0d3F2A01A014761F65;
	fma.rn.f64 	%fd52, %fd51, %fd47, 0d3F56C16C1852B7AF;
	fma.rn.f64 	%fd53, %fd52, %fd47, 0d3F81111111122322;
	fma.rn.f64 	%fd54, %fd53, %fd47, 0d3FA55555555502A1;
	fma.rn.f64 	%fd55, %fd54, %fd47, 0d3FC5555555555511;
	fma.rn.f64 	%fd56, %fd55, %fd47, 0d3FE000000000000B;
	fma.rn.f64 	%fd57, %fd56, %fd47, 0d3FF0000000000000;
	fma.rn.f64 	%fd58, %fd57, %fd47, 0d3FF0000000000000;
	{
	.reg .b32 %temp; 
	mov.b64 	{%r13, %temp}, %fd58;
	}
	{
	.reg .b32 %temp; 
	mov.b64 	{%temp, %r14}, %fd58;
	}
	shl.b32 	%r81, %r12, 20;
	add.s32 	%r82, %r81, %r14;
	mov.b64 	%fd202, {%r13, %r82};
	{
	.reg .b32 %temp; 
	mov.b64 	{%temp, %r83}, %fd1;
	}
	mov.b32 	%f11, %r83;
	abs.f32 	%f1, %f11;
	setp.lt.f32 	%p17, %f1, 0f4086232B;
	@%p17 bra 	$L__BB1_7;
	setp.lt.f64 	%p18, %fd1, 0d0000000000000000;
	add.f64 	%fd59, %fd1, 0d7FF0000000000000;
	selp.f64 	%fd202, 0d0000000000000000, %fd59, %p18;
	setp.geu.f32 	%p19, %f1, 0f40874800;
	@%p19 bra 	$L__BB1_7;
	shr.u32 	%r84, %r12, 31;
	add.s32 	%r85, %r12, %r84;
	shr.s32 	%r86, %r85, 1;
	shl.b32 	%r87, %r86, 20;
	add.s32 	%r88, %r14, %r87;
	mov.b64 	%fd60, {%r13, %r88};
	sub.s32 	%r89, %r12, %r86;
	shl.b32 	%r90, %r89, 20;
	add.s32 	%r91, %r90, 1072693248;
	mov.b32 	%r92, 0;
	mov.b64 	%fd61, {%r92, %r91};
	mul.f64 	%fd202, %fd61, %fd60;
$L__BB1_7:
	cvt.rn.f32.f64 	%f12, %fd202;
	ld.global.v2.u32 	{%r93, %r94}, [%rd4];
	ld.global.v2.u32 	{%r95, %r96}, [%rd4+8];
	ld.global.v2.u32 	{%r97, %r98}, [%rd4+16];
	shr.u32 	%r99, %r94, 2;
	xor.b32  	%r100, %r99, %r94;
	shl.b32 	%r101, %r98, 4;
	shl.b32 	%r102, %r100, 1;
	xor.b32  	%r103, %r101, %r102;
	xor.b32  	%r104, %r103, %r98;
	xor.b32  	%r105, %r104, %r100;
	add.s32 	%r106, %r93, 362437;
	add.s32 	%r107, %r105, %r106;
	cvt.rn.f32.u32 	%f13, %r107;
	fma.rn.f32 	%f14, %f13, 0f2F800000, 0f2F000000;
	st.global.v2.u32 	[%rd4], {%r106, %r95};
	st.global.v2.u32 	[%rd4+8], {%r96, %r97};
	st.global.v2.u32 	[%rd4+16], {%r98, %r105};
	setp.geu.f32 	%p20, %f14, %f12;
	@%p20 bra 	$L__BB1_9;
	setp.eq.s16 	%p21, %rs1, 0;
	selp.u16 	%rs19, 1, 0, %p21;
	st.shared.u8 	[%r2], %rs19;
$L__BB1_9:
	bar.sync 	0;
	@%p2 bra 	$L__BB1_15;
	ld.shared.u8 	%rs2, [%r2];
	ld.shared.u8 	%rs20, [%r2+1];
	xor.b16  	%rs21, %rs20, %rs2;
	ld.shared.u8 	%rs22, [%r2+-1];
	xor.b16  	%rs23, %rs22, %rs2;
	ld.shared.u8 	%rs24, [%r2+29];
	xor.b16  	%rs25, %rs24, %rs2;
	ld.shared.u8 	%rs26, [%r2+-29];
	xor.b16  	%rs27, %rs26, %rs2;
	cvt.u32.u16 	%r108, %rs21;
	cvt.s32.s8 	%r109, %r108;
	cvt.u32.u16 	%r110, %rs23;
	cvt.s32.s8 	%r111, %r110;
	add.s32 	%r112, %r111, %r109;
	cvt.u32.u16 	%r113, %rs25;
	cvt.s32.s8 	%r114, %r113;
	add.s32 	%r115, %r112, %r114;
	cvt.u32.u16 	%r116, %rs27;
	cvt.s32.s8 	%r117, %r116;
	add.s32 	%r118, %r115, %r117;
	shl.b32 	%r119, %r118, 2;
	sub.s32 	%r120, 8, %r119;
	cvt.rn.f32.s32 	%f15, %r120;
	neg.f32 	%f16, %f15;
	cvt.f64.f32 	%fd62, %f16;
	div.rn.f64 	%fd6, %fd62, %fd41;
	fma.rn.f64 	%fd63, %fd6, 0d3FF71547652B82FE, 0d4338000000000000;
	{
	.reg .b32 %temp; 
	mov.b64 	{%r15, %temp}, %fd63;
	}
	mov.f64 	%fd64, 0dC338000000000000;
	add.rn.f64 	%fd65, %fd63, %fd64;
	fma.rn.f64 	%fd66, %fd65, 0dBFE62E42FEFA39EF, %fd6;
	fma.rn.f64 	%fd67, %fd65, 0dBC7ABC9E3B39803F, %fd66;
	fma.rn.f64 	%fd68, %fd67, 0d3E5ADE1569CE2BDF, 0d3E928AF3FCA213EA;
	fma.rn.f64 	%fd69, %fd68, %fd67, 0d3EC71DEE62401315;
	fma.rn.f64 	%fd70, %fd69, %fd67, 0d3EFA01997C89EB71;
	fma.rn.f64 	%fd71, %fd70, %fd67, 0d3F2A01A014761F65;
	fma.rn.f64 	%fd72, %fd71, %fd67, 0d3F56C16C1852B7AF;
	fma.rn.f64 	%fd73, %fd72, %fd67, 0d3F81111111122322;
	fma.rn.f64 	%fd74, %fd73, %fd67, 0d3FA55555555502A1;
	fma.rn.f64 	%fd75, %fd74, %fd67, 0d3FC5555555555511;
	fma.rn.f64 	%fd76, %fd75, %fd67, 0d3FE000000000000B;
	fma.rn.f64 	%fd77, %fd76, %fd67, 0d3FF0000000000000;
	fma.rn.f64 	%fd78, %fd77, %fd67, 0d3FF0000000000000;
	{
	.reg .b32 %temp; 
	mov.b64 	{%r16, %temp}, %fd78;
	}
	{
	.reg .b32 %temp; 
	mov.b64 	{%temp, %r17}, %fd78;
	}
	shl.b32 	%r121, %r15, 20;
	add.s32 	%r122, %r121, %r17;
	mov.b64 	%fd203, {%r16, %r122};
	{
	.reg .b32 %temp; 
	mov.b64 	{%temp, %r123}, %fd6;
	}
	mov.b32 	%f17, %r123;
	abs.f32 	%f2, %f17;
	setp.lt.f32 	%p22, %f2, 0f4086232B;
	@%p22 bra 	$L__BB1_13;
	setp.lt.f64 	%p23, %fd6, 0d0000000000000000;
	add.f64 	%fd79, %fd6, 0d7FF0000000000000;
	selp.f64 	%fd203, 0d0000000000000000, %fd79, %p23;
	setp.geu.f32 	%p24, %f2, 0f40874800;
	@%p24 bra 	$L__BB1_13;
	shr.u32 	%r124, %r15, 31;
	add.s32 	%r125, %r15, %r124;
	shr.s32 	%r126, %r125, 1;
	shl.b32 	%r127, %r126, 20;
	add.s32 	%r128, %r17, %r127;
	mov.b64 	%fd80, {%r16, %r128};
	sub.s32 	%r129, %r15, %r126;
	shl.b32 	%r130, %r129, 20;
	add.s32 	%r131, %r130, 1072693248;
	mov.b32 	%r132, 0;
	mov.b64 	%fd81, {%r132, %r131};
	mul.f64 	%fd203, %fd81, %fd80;
$L__BB1_13:
	cvt.rn.f32.f64 	%f18, %fd203;
	ld.global.v2.u32 	{%r133, %r134}, [%rd4];
	ld.global.v2.u32 	{%r135, %r136}, [%rd4+8];
	ld.global.v2.u32 	{%r137, %r138}, [%rd4+16];
	shr.u32 	%r139, %r134, 2;
	xor.b32  	%r140, %r139, %r134;
	shl.b32 	%r141, %r138, 4;
	shl.b32 	%r142, %r140, 1;
	xor.b32  	%r143, %r141, %r142;
	xor.b32  	%r144, %r143, %r138;
	xor.b32  	%r145, %r144, %r140;
	add.s32 	%r146, %r133, 362437;
	add.s32 	%r147, %r145, %r146;
	cvt.rn.f32.u32 	%f19, %r147;
	fma.rn.f32 	%f20, %f19, 0f2F800000, 0f2F000000;
	st.global.v2.u32 	[%rd4], {%r146, %r135};
	st.global.v2.u32 	[%rd4+8], {%r136, %r137};
	st.global.v2.u32 	[%rd4+16], {%r138, %r145};
	setp.geu.f32 	%p25, %f20, %f18;
	@%p25 bra 	$L__BB1_15;
	setp.eq.s16 	%p26, %rs2, 0;
	selp.u16 	%rs29, 1, 0, %p26;
	st.shared.u8 	[%r2], %rs29;
$L__BB1_15:
	bar.sync 	0;
	ld.shared.u8 	%rs30, [%r2];
	st.global.u8 	[%rd3], %rs30;
$L__BB1_16:
	setp.eq.s32 	%p27, %r3, 0;
	bar.sync 	0;
	@%p27 bra 	$L__BB1_30;
	@%p1 bra 	$L__BB1_23;
	ld.shared.u8 	%rs3, [%r2];
	ld.shared.u8 	%rs31, [%r2+1];
	xor.b16  	%rs32, %rs31, %rs3;
	ld.shared.u8 	%rs33, [%r2+-1];
	xor.b16  	%rs34, %rs33, %rs3;
	ld.shared.u8 	%rs35, [%r2+29];
	xor.b16  	%rs36, %rs35, %rs3;
	ld.shared.u8 	%rs37, [%r2+-29];
	xor.b16  	%rs38, %rs37, %rs3;
	cvt.u32.u16 	%r148, %rs32;
	cvt.s32.s8 	%r149, %r148;
	cvt.u32.u16 	%r150, %rs34;
	cvt.s32.s8 	%r151, %r150;
	add.s32 	%r152, %r151, %r149;
	cvt.u32.u16 	%r153, %rs36;
	cvt.s32.s8 	%r154, %r153;
	add.s32 	%r155, %r152, %r154;
	cvt.u32.u16 	%r156, %rs38;
	cvt.s32.s8 	%r157, %r156;
	add.s32 	%r158, %r155, %r157;
	shl.b32 	%r159, %r158, 2;
	sub.s32 	%r160, 8, %r159;
	cvt.rn.f32.s32 	%f21, %r160;
	neg.f32 	%f22, %f21;
	cvt.f64.f32 	%fd82, %f22;
	div.rn.f64 	%fd11, %fd82, %fd41;
	fma.rn.f64 	%fd83, %fd11, 0d3FF71547652B82FE, 0d4338000000000000;
	{
	.reg .b32 %temp; 
	mov.b64 	{%r18, %temp}, %fd83;
	}
	mov.f64 	%fd84, 0dC338000000000000;
	add.rn.f64 	%fd85, %fd83, %fd84;
	fma.rn.f64 	%fd86, %fd85, 0dBFE62E42FEFA39EF, %fd11;
	fma.rn.f64 	%fd87, %fd85, 0dBC7ABC9E3B39803F, %fd86;
	fma.rn.f64 	%fd88, %fd87, 0d3E5ADE1569CE2BDF, 0d3E928AF3FCA213EA;
	fma.rn.f64 	%fd89, %fd88, %fd87, 0d3EC71DEE62401315;
	fma.rn.f64 	%fd90, %fd89, %fd87, 0d3EFA01997C89EB71;
	fma.rn.f64 	%fd91, %fd90, %fd87, 0d3F2A01A014761F65;
	fma.rn.f64 	%fd92, %fd91, %fd87, 0d3F56C16C1852B7AF;
	fma.rn.f64 	%fd93, %fd92, %fd87, 0d3F81111111122322;
	fma.rn.f64 	%fd94, %fd93, %fd87, 0d3FA55555555502A1;
	fma.rn.f64 	%fd95, %fd94, %fd87, 0d3FC5555555555511;
	fma.rn.f64 	%fd96, %fd95, %fd87, 0d3FE000000000000B;
	fma.rn.f64 	%fd97, %fd96, %fd87, 0d3FF0000000000000;
	fma.rn.f64 	%fd98, %fd97, %fd87, 0d3FF0000000000000;
	{
	.reg .b32 %temp; 
	mov.b64 	{%r19, %temp}, %fd98;
	}
	{
	.reg .b32 %temp; 
	mov.b64 	{%temp, %r20}, %fd98;
	}
	shl.b32 	%r161, %r18, 20;
	add.s32 	%r162, %r161, %r20;
	mov.b64 	%fd204, {%r19, %r162};
	{
	.reg .b32 %temp; 
	mov.b64 	{%temp, %r163}, %fd11;
	}
	mov.b32 	%f23, %r163;
	abs.f32 	%f3, %f23;
	setp.lt.f32 	%p28, %f3, 0f4086232B;
	@%p28 bra 	$L__BB1_21;
	setp.lt.f64 	%p29, %fd11, 0d0000000000000000;
	add.f64 	%fd99, %fd11, 0d7FF0000000000000;
	selp.f64 	%fd204, 0d0000000000000000, %fd99, %p29;
	setp.geu.f32 	%p30, %f3, 0f40874800;
	@%p30 bra 	$L__BB1_21;
	shr.u32 	%r164, %r18, 31;
	add.s32 	%r165, %r18, %r164;
	shr.s32 	%r166, %r165, 1;
	shl.b32 	%r167, %r166, 20;
	add.s32 	%r168, %r20, %r167;
	mov.b64 	%fd100, {%r19, %r168};
	sub.s32 	%r169, %r18, %r166;
	shl.b32 	%r170, %r169, 20;
	add.s32 	%r171, %r170, 1072693248;
	mov.b32 	%r172, 0;
	mov.b64 	%fd101, {%r172, %r171};
	mul.f64 	%fd204, %fd101, %fd100;
$L__BB1_21:
	cvt.rn.f32.f64 	%f24, %fd204;
	ld.global.v2.u32 	{%r173, %r174}, [%rd4];
	ld.global.v2.u32 	{%r175, %r176}, [%rd4+8];
	ld.global.v2.u32 	{%r177, %r178}, [%rd4+16];
	shr.u32 	%r179, %r174, 2;
	xor.b32  	%r180, %r179, %r174;
	shl.b32 	%r181, %r178, 4;
	shl.b32 	%r182, %r180, 1;
	xor.b32  	%r183, %r181, %r182;
	xor.b32  	%r184, %r183, %r178;
	xor.b32  	%r185, %r184, %r180;
	add.s32 	%r186, %r173, 362437;
	add.s32 	%r187, %r185, %r186;
	cvt.rn.f32.u32 	%f25, %r187;
	fma.rn.f32 	%f26, %f25, 0f2F800000, 0f2F000000;
	st.global.v2.u32 	[%rd4], {%r186, %r175};
	st.global.v2.u32 	[%rd4+8], {%r176, %r177};
	st.global.v2.u32 	[%rd4+16], {%r178, %r185};
	setp.geu.f32 	%p31, %f26, %f24;
	@%p31 bra 	$L__BB1_23;
	setp.eq.s16 	%p32, %rs3, 0;
	selp.u16 	%rs40, 1, 0, %p32;
	st.shared.u8 	[%r2], %rs40;
$L__BB1_23:
	bar.sync 	0;
	@%p2 bra 	$L__BB1_29;
	ld.shared.u8 	%rs4, [%r2];
	ld.shared.u8 	%rs41, [%r2+1];
	xor.b16  	%rs42, %rs41, %rs4;
	ld.shared.u8 	%rs43, [%r2+-1];
	xor.b16  	%rs44, %rs43, %rs4;
	ld.shared.u8 	%rs45, [%r2+29];
	xor.b16  	%rs46, %rs45, %rs4;
	ld.shared.u8 	%rs47, [%r2+-29];
	xor.b16  	%rs48, %rs47, %rs4;
	cvt.u32.u16 	%r188, %rs42;
	cvt.s32.s8 	%r189, %r188;
	cvt.u32.u16 	%r190, %rs44;
	cvt.s32.s8 	%r191, %r190;
	add.s32 	%r192, %r191, %r189;
	cvt.u32.u16 	%r193, %rs46;
	cvt.s32.s8 	%r194, %r193;
	add.s32 	%r195, %r192, %r194;
	cvt.u32.u16 	%r196, %rs48;
	cvt.s32.s8 	%r197, %r196;
	add.s32 	%r198, %r195, %r197;
	shl.b32 	%r199, %r198, 2;
	sub.s32 	%r200, 8, %r199;
	cvt.rn.f32.s32 	%f27, %r200;
	neg.f32 	%f28, %f27;
	cvt.f64.f32 	%fd102, %f28;
	div.rn.f64 	%fd16, %fd102, %fd41;
	fma.rn.f64 	%fd103, %fd16, 0d3FF71547652B82FE, 0d4338000000000000;
	{
	.reg .b32 %temp; 
	mov.b64 	{%r21, %temp}, %fd103;
	}
	mov.f64 	%fd104, 0dC338000000000000;
	add.rn.f64 	%fd105, %fd103, %fd104;
	fma.rn.f64 	%fd106, %fd105, 0dBFE62E42FEFA39EF, %fd16;
	fma.rn.f64 	%fd107, %fd105, 0dBC7ABC9E3B39803F, %fd106;
	fma.rn.f64 	%fd108, %fd107, 0d3E5ADE1569CE2BDF, 0d3E928AF3FCA213EA;
	fma.rn.f64 	%fd109, %fd108, %fd107, 0d3EC71DEE62401315;
	fma.rn.f64 	%fd110, %fd109, %fd107, 0d3EFA01997C89EB71;
	fma.rn.f64 	%fd111, %fd110, %fd107, 0d3F2A01A014761F65;
	fma.rn.f64 	%fd112, %fd111, %fd107, 0d3F56C16C1852B7AF;
	fma.rn.f64 	%fd113, %fd112, %fd107, 0d3F81111111122322;
	fma.rn.f64 	%fd114, %fd113, %fd107, 0d3FA55555555502A1;
	fma.rn.f64 	%fd115, %fd114, %fd107, 0d3FC5555555555511;
	fma.rn.f64 	%fd116, %fd115, %fd107, 0d3FE000000000000B;
	fma.rn.f64 	%fd117, %fd116, %fd107, 0d3FF0000000000000;
	fma.rn.f64 	%fd118, %fd117, %fd107, 0d3FF0000000000000;
	{
	.reg .b32 %temp; 
	mov.b64 	{%r22, %temp}, %fd118;
	}
	{
	.reg .b32 %temp; 
	mov.b64 	{%temp, %r23}, %fd118;
	}
	shl.b32 	%r201, %r21, 20;
	add.s32 	%r202, %r201, %r23;
	mov.b64 	%fd205, {%r22, %r202};
	{
	.reg .b32 %temp; 
	mov.b64 	{%temp, %r203}, %fd16;
	}
	mov.b32 	%f29, %r203;
	abs.f32 	%f4, %f29;
	setp.lt.f32 	%p33, %f4, 0f4086232B;
	@%p33 bra 	$L__BB1_27;
	setp.lt.f64 	%p34, %fd16, 0d0000000000000000;
	add.f64 	%fd119, %fd16, 0d7FF0000000000000;
	selp.f64 	%fd205, 0d0000000000000000, %fd119, %p34;
	setp.geu.f32 	%p35, %f4, 0f40874800;
	@%p35 bra 	$L__BB1_27;
	shr.u32 	%r204, %r21, 31;
	add.s32 	%r205, %r21, %r204;
	shr.s32 	%r206, %r205, 1;
	shl.b32 	%r207, %r206, 20;
	add.s32 	%r208, %r23, %r207;
	mov.b64 	%fd120, {%r22, %r208};
	sub.s32 	%r209, %r21, %r206;
	shl.b32 	%r210, %r209, 20;
	add.s32 	%r211, %r210, 1072693248;
	mov.b32 	%r212, 0;
	mov.b64 	%fd121, {%r212, %r211};
	mul.f64 	%fd205, %fd121, %fd120;
$L__BB1_27:
	cvt.rn.f32.f64 	%f30, %fd205;
	ld.global.v2.u32 	{%r213, %r214}, [%rd4];
	ld.global.v2.u32 	{%r215, %r216}, [%rd4+8];
	ld.global.v2.u32 	{%r217, %r218}, [%rd4+16];
	shr.u32 	%r219, %r214, 2;
	xor.b32  	%r220, %r219, %r214;
	shl.b32 	%r221, %r218, 4;
	shl.b32 	%r222, %r220, 1;
	xor.b32  	%r223, %r221, %r222;
	xor.b32  	%r224, %r223, %r218;
	xor.b32  	%r225, %r224, %r220;
	add.s32 	%r226, %r213, 362437;
	add.s32 	%r227, %r225, %r226;
	cvt.rn.f32.u32 	%f31, %r227;
	fma.rn.f32 	%f32, %f31, 0f2F800000, 0f2F000000;
	st.global.v2.u32 	[%rd4], {%r226, %r215};
	st.global.v2.u32 	[%rd4+8], {%r216, %r217};
	st.global.v2.u32 	[%rd4+16], {%r218, %r225};
	setp.geu.f32 	%p36, %f32, %f30;
	@%p36 bra 	$L__BB1_29;
	setp.eq.s16 	%p37, %rs4, 0;
	selp.u16 	%rs50, 1, 0, %p37;
	st.shared.u8 	[%r2], %rs50;
$L__BB1_29:
	bar.sync 	0;
	ld.shared.u8 	%rs51, [%r2];
	st.global.u8 	[%rd3], %rs51;
$L__BB1_30:
	add.s32 	%r418, %r418, 1;
	setp.eq.s32 	%p38, %r418, 0;
	mov.u32 	%r420, %r43;
	@%p38 bra 	$L__BB1_31;
	bra.uni 	$L__BB1_2;
$L__BB1_31:
	setp.ge.s32 	%p39, %r420, %r42;
	@%p39 bra 	$L__BB1_67;
	ld.param.u64 	%rd20, [_Z24dev_measure_cycle_kernel12measure_planPcP17curandStateXORWOWPfPid_param_2];
	ld.param.u64 	%rd19, [_Z24dev_measure_cycle_kernel12measure_planPcP17curandStateXORWOWPfPid_param_1];
	mov.u32 	%r228, %ctaid.x;
	mov.u32 	%r229, %tid.x;
	mad.lo.s32 	%r230, %r228, 27, %r229;
	mov.u32 	%r231, %ctaid.y;
	mov.u32 	%r232, %tid.y;
	mad.lo.s32 	%r233, %r231, 27, %r232;
	mov.u32 	%r234, %nctaid.x;
	mad.lo.s32 	%r235, %r231, %r234, %r228;
	mov.u32 	%r236, %ntid.x;
	mov.u32 	%r237, %ntid.y;
	mad.lo.s32 	%r238, %r235, %r237, %r232;
	mad.lo.s32 	%r239, %r238, %r236, %r229;
	mad.lo.s32 	%r240, %r233, 83, %r230;
	cvt.s64.s32 	%rd14, %r240;
	cvta.to.global.u64 	%rd15, %rd19;
	add.s64 	%rd5, %rd15, %rd14;
	mad.lo.s32 	%r242, %r232, 29, %r229;
	mov.u32 	%r243, _ZZ22dev_update_grid_sharedPcP17curandStateXORWOWdE11shared_grid;
	add.s32 	%r7, %r243, %r242;
	add.s32 	%r244, %r228, %r231;
	and.b32  	%r8, %r244, 1;
	setp.eq.s32 	%p40, %r229, 0;
	setp.eq.s32 	%p41, %r229, 28;
	or.pred  	%p42, %p40, %p41;
	setp.eq.s32 	%p43, %r232, 0;
	or.pred  	%p44, %p43, %p42;
	setp.eq.s32 	%p45, %r232, 28;
	or.pred  	%p46, %p45, %p44;
	and.b32  	%r245, %r240, 1;
	setp.eq.b32 	%p47, %r245, 1;
	cvta.to.global.u64 	%rd16, %rd20;
	mul.wide.u32 	%rd17, %r239, 48;
	add.s64 	%rd6, %rd16, %rd17;
	and.b32  	%r246, %r233, 1;
	add.s32 	%r247, %r246, %r230;
	and.b32  	%r249, %r247, -2147483647;
	setp.ne.s32 	%p48, %r249, 1;
	setp.ne.s32 	%p49, %r229, 0;
	setp.ne.s32 	%p50, %r229, 28;
	and.pred  	%p51, %p49, %p50;
	setp.ne.s32 	%p52, %r232, 0;
	and.pred  	%p53, %p52, %p51;
	setp.ne.s32 	%p54, %r232, 28;
	and.pred  	%p3, %p54, %p53;
	or.b32  	%r250, %r228, %r231;
	or.b32  	%r251, %r250, %r229;
	or.b32  	%r9, %r251, %r232;
	or.pred  	%p4, %p46, %p47;
	or.pred  	%p5, %p46, %p48;
	sub.s32 	%r419, %r420, %r42;
	not.pred 	%p78, %p3;
$L__BB1_33:
	setp.ne.s32 	%p55, %r8, 0;
	ld.global.u8 	%rs52, [%rd5];
	st.shared.u8 	[%r7], %rs52;
	bar.sync 	0;
	@%p55 bra 	$L__BB1_47;
	@%p4 bra 	$L__BB1_40;
	ld.shared.u8 	%rs5, [%r7];
	ld.shared.u8 	%rs53, [%r7+1];
	xor.b16  	%rs54, %rs53, %rs5;
	ld.shared.u8 	%rs55, [%r7+-1];
	xor.b16  	%rs56, %rs55, %rs5;
	ld.shared.u8 	%rs57, [%r7+29];
	xor.b16  	%rs58, %rs57, %rs5;
	ld.shared.u8 	%rs59, [%r7+-29];
	xor.b16  	%rs60, %rs59, %rs5;
	cvt.u32.u16 	%r252, %rs54;
	cvt.s32.s8 	%r253, %r252;
	cvt.u32.u16 	%r254, %rs56;
	cvt.s32.s8 	%r255, %r254;
	add.s32 	%r256, %r255, %r253;
	cvt.u32.u16 	%r257, %rs58;
	cvt.s32.s8 	%r258, %r257;
	add.s32 	%r259, %r256, %r258;
	cvt.u32.u16 	%r260, %rs60;
	cvt.s32.s8 	%r261, %r260;
	add.s32 	%r262, %r259, %r261;
	shl.b32 	%r263, %r262, 2;
	sub.s32 	%r264, 8, %r263;
	cvt.rn.f32.s32 	%f33, %r264;
	neg.f32 	%f34, %f33;
	cvt.f64.f32 	%fd122, %f34;
	div.rn.f64 	%fd21, %fd122, %fd41;
	fma.rn.f64 	%fd123, %fd21, 0d3FF71547652B82FE, 0d4338000000000000;
	{
	.reg .b32 %temp; 
	mov.b64 	{%r27, %temp}, %fd123;
	}
	mov.f64 	%fd124, 0dC338000000000000;
	add.rn.f64 	%fd125, %fd123, %fd124;
	fma.rn.f64 	%fd126, %fd125, 0dBFE62E42FEFA39EF, %fd21;
	fma.rn.f64 	%fd127, %fd125, 0dBC7ABC9E3B39803F, %fd126;
	fma.rn.f64 	%fd128, %fd127, 0d3E5ADE1569CE2BDF, 0d3E928AF3FCA213EA;
	fma.rn.f64 	%fd129, %fd128, %fd127, 0d3EC71DEE62401315;
	fma.rn.f64 	%fd130, %fd129, %fd127, 0d3EFA01997C89EB71;
	fma.rn.f64 	%fd131, %fd130, %fd127, 0d3F2A01A014761F65;
	fma.rn.f64 	%fd132, %fd131, %fd127, 0d3F56C16C1852B7AF;
	fma.rn.f64 	%fd133, %fd132, %fd127, 0d3F81111111122322;
	fma.rn.f64 	%fd134, %fd133, %fd127, 0d3FA55555555502A1;
	fma.rn.f64 	%fd135, %fd134, %fd127, 0d3FC5555555555511;
	fma.rn.f64 	%fd136, %fd135, %fd127, 0d3FE000000000000B;
	fma.rn.f64 	%fd137, %fd136, %fd127, 0d3FF0000000000000;
	fma.rn.f64 	%fd138, %fd137, %fd127, 0d3FF0000000000000;
	{
	.reg .b32 %temp; 
	mov.b64 	{%r28, %temp}, %fd138;
	}
	{
	.reg .b32 %temp; 
	mov.b64 	{%temp, %r29}, %fd138;
	}
	shl.b32 	%r265, %r27, 20;
	add.s32 	%r266, %r265, %r29;
	mov.b64 	%fd206, {%r28, %r266};
	{
	.reg .b32 %temp; 
	mov.b64 	{%temp, %r267}, %fd21;
	}
	mov.b32 	%f35, %r267;
	abs.f32 	%f5, %f35;
	setp.lt.f32 	%p56, %f5, 0f4086232B;
	@%p56 bra 	$L__BB1_38;
	setp.lt.f64 	%p57, %fd21, 0d0000000000000000;
	add.f64 	%fd139, %fd21, 0d7FF0000000000000;
	selp.f64 	%fd206, 0d0000000000000000, %fd139, %p57;
	setp.geu.f32 	%p58, %f5, 0f40874800;
	@%p58 bra 	$L__BB1_38;
	shr.u32 	%r268, %r27, 31;
	add.s32 	%r269, %r27, %r268;
	shr.s32 	%r270, %r269, 1;
	shl.b32 	%r271, %r270, 20;
	add.s32 	%r272, %r29, %r271;
	mov.b64 	%fd140, {%r28, %r272};
	sub.s32 	%r273, %r27, %r270;
	shl.b32 	%r274, %r273, 20;
	add.s32 	%r275, %r274, 1072693248;
	mov.b32 	%r276, 0;
	mov.b64 	%fd141, {%r276, %r275};
	mul.f64 	%fd206, %fd141, %fd140;
$L__BB1_38:
	cvt.rn.f32.f64 	%f36, %fd206;
	ld.global.v2.u32 	{%r277, %r278}, [%rd6];
	ld.global.v2.u32 	{%r279, %r280}, [%rd6+8];
	ld.global.v2.u32 	{%r281, %r282}, [%rd6+16];
	shr.u32 	%r283, %r278, 2;
	xor.b32  	%r284, %r283, %r278;
	shl.b32 	%r285, %r282, 4;
	shl.b32 	%r286, %r284, 1;
	xor.b32  	%r287, %r285, %r286;
	xor.b32  	%r288, %r287, %r282;
	xor.b32  	%r289, %r288, %r284;
	add.s32 	%r290, %r277, 362437;
	add.s32 	%r291, %r289, %r290;
	cvt.rn.f32.u32 	%f37, %r291;
	fma.rn.f32 	%f38, %f37, 0f2F800000, 0f2F000000;
	st.global.v2.u32 	[%rd6], {%r290, %r279};
	st.global.v2.u32 	[%rd6+8], {%r280, %r281};
	st.global.v2.u32 	[%rd6+16], {%r282, %r289};
	setp.geu.f32 	%p59, %f38, %f36;
	@%p59 bra 	$L__BB1_40;
	setp.eq.s16 	%p60, %rs5, 0;
	selp.u16 	%rs62, 1, 0, %p60;
	st.shared.u8 	[%r7], %rs62;
$L__BB1_40:
	bar.sync 	0;
	@%p5 bra 	$L__BB1_46;
	ld.shared.u8 	%rs6, [%r7];
	ld.shared.u8 	%rs63, [%r7+1];
	xor.b16  	%rs64, %rs63, %rs6;
	ld.shared.u8 	%rs65, [%r7+-1];
	xor.b16  	%rs66, %rs65, %rs6;
	ld.shared.u8 	%rs67, [%r7+29];
	xor.b16  	%rs68, %rs67, %rs6;
	ld.shared.u8 	%rs69, [%r7+-29];
	xor.b16  	%rs70, %rs69, %rs6;
	cvt.u32.u16 	%r292, %rs64;
	cvt.s32.s8 	%r293, %r292;
	cvt.u32.u16 	%r294, %rs66;
	cvt.s32.s8 	%r295, %r294;
	add.s32 	%r296, %r295, %r293;
	cvt.u32.u16 	%r297, %rs68;
	cvt.s32.s8 	%r298, %r297;
	add.s32 	%r299, %r296, %r298;
	cvt.u32.u16 	%r300, %rs70;
	cvt.s32.s8 	%r301, %r300;
	add.s32 	%r302, %r299, %r301;
	shl.b32 	%r303, %r302, 2;
	sub.s32 	%r304, 8, %r303;
	cvt.rn.f32.s32 	%f39, %r304;
	neg.f32 	%f40, %f39;
	cvt.f64.f32 	%fd142, %f40;
	div.rn.f64 	%fd26, %fd142, %fd41;
	fma.rn.f64 	%fd143, %fd26, 0d3FF71547652B82FE, 0d4338000000000000;
	{
	.reg .b32 %temp; 
	mov.b64 	{%r30, %temp}, %fd143;
	}
	mov.f64 	%fd144, 0dC338000000000000;
	add.rn.f64 	%fd145, %fd143, %fd144;
	fma.rn.f64 	%fd146, %fd145, 0dBFE62E42FEFA39EF, %fd26;
	fma.rn.f64 	%fd147, %fd145, 0dBC7ABC9E3B39803F, %fd146;
	fma.rn.f64 	%fd148, %fd147, 0d3E5ADE1569CE2BDF, 0d3E928AF3FCA213EA;
	fma.rn.f64 	%fd149, %fd148, %fd147, 0d3EC71DEE62401315;
	fma.rn.f64 	%fd150, %fd149, %fd147, 0d3EFA01997C89EB71;
	fma.rn.f64 	%fd151, %fd150, %fd147, 0d3F2A01A014761F65;
	fma.rn.f64 	%fd152, %fd151, %fd147, 0d3F56C16C1852B7AF;
	fma.rn.f64 	%fd153, %fd152, %fd147, 0d3F81111111122322;
	fma.rn.f64 	%fd154, %fd153, %fd147, 0d3FA55555555502A1;
	fma.rn.f64 	%fd155, %fd154, %fd147, 0d3FC5555555555511;
	fma.rn.f64 	%fd156, %fd155, %fd147, 0d3FE000000000000B;
	fma.rn.f64 	%fd157, %fd156, %fd147, 0d3FF0000000000000;
	fma.rn.f64 	%fd158, %fd157, %fd147, 0d3FF0000000000000;
	{
	.reg .b32 %temp; 
	mov.b64 	{%r31, %temp}, %fd158;
	}
	{
	.reg .b32 %temp; 
	mov.b64 	{%temp, %r32}, %fd158;
	}
	shl.b32 	%r305, %r30, 20;
	add.s32 	%r306, %r305, %r32;
	mov.b64 	%fd207, {%r31, %r306};
	{
	.reg .b32 %temp; 
	mov.b64 	{%temp, %r307}, %fd26;
	}
	mov.b32 	%f41, %r307;
	abs.f32 	%f6, %f41;
	setp.lt.f32 	%p61, %f6, 0f4086232B;
	@%p61 bra 	$L__BB1_44;
	setp.lt.f64 	%p62, %fd26, 0d0000000000000000;
	add.f64 	%fd159, %fd26, 0d7FF0000000000000;
	selp.f64 	%fd207, 0d0000000000000000, %fd159, %p62;
	setp.geu.f32 	%p63, %f6, 0f40874800;
	@%p63 bra 	$L__BB1_44;
	shr.u32 	%r308, %r30, 31;
	add.s32 	%r309, %r30, %r308;
	shr.s32 	%r310, %r309, 1;
	shl.b32 	%r311, %r310, 20;
	add.s32 	%r312, %r32, %r311;
	mov.b64 	%fd160, {%r31, %r312};
	sub.s32 	%r313, %r30, %r310;
	shl.b32 	%r314, %r313, 20;
	add.s32 	%r315, %r314, 1072693248;
	mov.b32 	%r316, 0;
	mov.b64 	%fd161, {%r316, %r315};
	mul.f64 	%fd207, %fd161, %fd160;
$L__BB1_44:
	cvt.rn.f32.f64 	%f42, %fd207;
	ld.global.v2.u32 	{%r317, %r318}, [%rd6];
	ld.global.v2.u32 	{%r319, %r320}, [%rd6+8];
	ld.global.v2.u32 	{%r321, %r322}, [%rd6+16];
	shr.u32 	%r323, %r318, 2;
	xor.b32  	%r324, %r323, %r318;
	shl.b32 	%r325, %r322, 4;
	shl.b32 	%r326, %r324, 1;
	xor.b32  	%r327, %r325, %r326;
	xor.b32  	%r328, %r327, %r322;
	xor.b32  	%r329, %r328, %r324;
	add.s32 	%r330, %r317, 362437;
	add.s32 	%r331, %r329, %r330;
	cvt.rn.f32.u32 	%f43, %r331;
	fma.rn.f32 	%f44, %f43, 0f2F800000, 0f2F000000;
	st.global.v2.u32 	[%rd6], {%r330, %r319};
	st.global.v2.u32 	[%rd6+8], {%r320, %r321};
	st.global.v2.u32 	[%rd6+16], {%r322, %r329};
	setp.geu.f32 	%p64, %f44, %f42;
	@%p64 bra 	$L__BB1_46;
	setp.eq.s16 	%p65, %rs6, 0;
	selp.u16 	%rs72, 1, 0, %p65;
	st.shared.u8 	[%r7], %rs72;
$L__BB1_46:
	bar.sync 	0;
	ld.shared.u8 	%rs73, [%r7];
	st.global.u8 	[%rd5], %rs73;
$L__BB1_47:
	setp.eq.s32 	%p66, %r8, 0;
	bar.sync 	0;
	@%p66 bra 	$L__BB1_61;
	@%p4 bra 	$L__BB1_54;
	ld.shared.u8 	%rs7, [%r7];
	ld.shared.u8 	%rs74, [%r7+1];
	xor.b16  	%rs75, %rs74, %rs7;
	ld.shared.u8 	%rs76, [%r7+-1];
	xor.b16  	%rs77, %rs76, %rs7;
	ld.shared.u8 	%rs78, [%r7+29];
	xor.b16  	%rs79, %rs78, %rs7;
	ld.shared.u8 	%rs80, [%r7+-29];
	xor.b16  	%rs81, %rs80, %rs7;
	cvt.u32.u16 	%r332, %rs75;
	cvt.s32.s8 	%r333, %r332;
	cvt.u32.u16 	%r334, %rs77;
	cvt.s32.s8 	%r335, %r334;
	add.s32 	%r336, %r335, %r333;
	cvt.u32.u16 	%r337, %rs79;
	cvt.s32.s8 	%r338, %r337;
	add.s32 	%r339, %r336, %r338;
	cvt.u32.u16 	%r340, %rs81;
	cvt.s32.s8 	%r341, %r340;
	add.s32 	%r342, %r339, %r341;
	shl.b32 	%r343, %r342, 2;
	sub.s32 	%r344, 8, %r343;
	cvt.rn.f32.s32 	%f45, %r344;
	neg.f32 	%f46, %f45;
	cvt.f64.f32 	%fd162, %f46;
	div.rn.f64 	%fd31, %fd162, %fd41;
	fma.rn.f64 	%fd163, %fd31, 0d3FF71547652B82FE, 0d4338000000000000;
	{
	.reg .b32 %temp; 
	mov.b64 	{%r33, %temp}, %fd163;
	}
	mov.f64 	%fd164, 0dC338000000000000;
	add.rn.f64 	%fd165, %fd163, %fd164;
	fma.rn.f64 	%fd166, %fd165, 0dBFE62E42FEFA39EF, %fd31;
	fma.rn.f64 	%fd167, %fd165, 0dBC7ABC9E3B39803F, %fd166;
	fma.rn.f64 	%fd168, %fd167, 0d3E5ADE1569CE2BDF, 0d3E928AF3FCA213EA;
	fma.rn.f64 	%fd169, %fd168, %fd167, 0d3EC71DEE62401315;
	fma.rn.f64 	%fd170, %fd169, %fd167, 0d3EFA01997C89EB71;
	fma.rn.f64 	%fd171, %fd170, %fd167, 0d3F2A01A014761F65;
	fma.rn.f64 	%fd172, %fd171, %fd167, 0d3F56C16C1852B7AF;
	fma.rn.f64 	%fd173, %fd172, %fd167, 0d3F81111111122322;
	fma.rn.f64 	%fd174, %fd173, %fd167, 0d3FA55555555502A1;
	fma.rn.f64 	%fd175, %fd174, %fd167, 0d3FC5555555555511;
	fma.rn.f64 	%fd176, %fd175, %fd167, 0d3FE000000000000B;
	fma.rn.f64 	%fd177, %fd176, %fd167, 0d3FF0000000000000;
	fma.rn.f64 	%fd178, %fd177, %fd167, 0d3FF0000000000000;
	{
	.reg .b32 %temp; 
	mov.b64 	{%r34, %temp}, %fd178;
	}
	{
	.reg .b32 %temp; 
	mov.b64 	{%temp, %r35}, %fd178;
	}
	shl.b32 	%r345, %r33, 20;
	add.s32 	%r346, %r345, %r35;
	mov.b64 	%fd208, {%r34, %r346};
	{
	.reg .b32 %temp; 
	mov.b64 	{%temp, %r347}, %fd31;
	}
	mov.b32 	%f47, %r347;
	abs.f32 	%f7, %f47;
	setp.lt.f32 	%p67, %f7, 0f4086232B;
	@%p67 bra 	$L__BB1_52;
	setp.lt.f64 	%p68, %fd31, 0d0000000000000000;
	add.f64 	%fd179, %fd31, 0d7FF0000000000000;
	selp.f64 	%fd208, 0d0000000000000000, %fd179, %p68;
	setp.geu.f32 	%p69, %f7, 0f40874800;
	@%p69 bra 	$L__BB1_52;
	shr.u32 	%r348, %r33, 31;
	add.s32 	%r349, %r33, %r348;
	shr.s32 	%r350, %r349, 1;
	shl.b32 	%r351, %r350, 20;
	add.s32 	%r352, %r35, %r351;
	mov.b64 	%fd180, {%r34, %r352};
	sub.s32 	%r353, %r33, %r350;
	shl.b32 	%r354, %r353, 20;
	add.s32 	%r355, %r354, 1072693248;
	mov.b32 	%r356, 0;
	mov.b64 	%fd181, {%r356, %r355};
	mul.f64 	%fd208, %fd181, %fd180;
$L__BB1_52:
	cvt.rn.f32.f64 	%f48, %fd208;
	ld.global.v2.u32 	{%r357, %r358}, [%rd6];
	ld.global.v2.u32 	{%r359, %r360}, [%rd6+8];
	ld.global.v2.u32 	{%r361, %r362}, [%rd6+16];
	shr.u32 	%r363, %r358, 2;
	xor.b32  	%r364, %r363, %r358;
	shl.b32 	%r365, %r362, 4;
	shl.b32 	%r366, %r364, 1;
	xor.b32  	%r367, %r365, %r366;
	xor.b32  	%r368, %r367, %r362;
	xor.b32  	%r369, %r368, %r364;
	add.s32 	%r370, %r357, 362437;
	add.s32 	%r371, %r369, %r370;
	cvt.rn.f32.u32 	%f49, %r371;
	fma.rn.f32 	%f50, %f49, 0f2F800000, 0f2F000000;
	st.global.v2.u32 	[%rd6], {%r370, %r359};
	st.global.v2.u32 	[%rd6+8], {%r360, %r361};
	st.global.v2.u32 	[%rd6+16], {%r362, %r369};
	setp.geu.f32 	%p70, %f50, %f48;
	@%p70 bra 	$L__BB1_54;
	setp.eq.s16 	%p71, %rs7, 0;
	selp.u16 	%rs83, 1, 0, %p71;
	st.shared.u8 	[%r7], %rs83;
$L__BB1_54:
	bar.sync 	0;
	@%p5 bra 	$L__BB1_60;
	ld.shared.u8 	%rs8, [%r7];
	ld.shared.u8 	%rs84, [%r7+1];
	xor.b16  	%rs85, %rs84, %rs8;
	ld.shared.u8 	%rs86, [%r7+-1];
	xor.b16  	%rs87, %rs86, %rs8;
	ld.shared.u8 	%rs88, [%r7+29];
	xor.b16  	%rs89, %rs88, %rs8;
	ld.shared.u8 	%rs90, [%r7+-29];
	xor.b16  	%rs91, %rs90, %rs8;
	cvt.u32.u16 	%r372, %rs85;
	cvt.s32.s8 	%r373, %r372;
	cvt.u32.u16 	%r374, %rs87;
	cvt.s32.s8 	%r375, %r374;
	add.s32 	%r376, %r375, %r373;
	cvt.u32.u16 	%r377, %rs89;
	cvt.s32.s8 	%r378, %r377;
	add.s32 	%r379, %r376, %r378;
	cvt.u32.u16 	%r380, %rs91;
	cvt.s32.s8 	%r381, %r380;
	add.s32 	%r382, %r379, %r381;
	shl.b32 	%r383, %r382, 2;
	sub.s32 	%r384, 8, %r383;
	cvt.rn.f32.s32 	%f51, %r384;
	neg.f32 	%f52, %f51;
	cvt.f64.f32 	%fd182, %f52;
	div.rn.f64 	%fd36, %fd182, %fd41;
	fma.rn.f64 	%fd183, %fd36, 0d3FF71547652B82FE, 0d4338000000000000;
	{
	.reg .b32 %temp; 
	mov.b64 	{%r36, %temp}, %fd183;
	}
	mov.f64 	%fd184, 0dC338000000000000;
	add.rn.f64 	%fd185, %fd183, %fd184;
	fma.rn.f64 	%fd186, %fd185, 0dBFE62E42FEFA39EF, %fd36;
	fma.rn.f64 	%fd187, %fd185, 0dBC7ABC9E3B39803F, %fd186;
	fma.rn.f64 	%fd188, %fd187, 0d3E5ADE1569CE2BDF, 0d3E928AF3FCA213EA;
	fma.rn.f64 	%fd189, %fd188, %fd187, 0d3EC71DEE62401315;
	fma.rn.f64 	%fd190, %fd189, %fd187, 0d3EFA01997C89EB71;
	fma.rn.f64 	%fd191, %fd190, %fd187, 0d3F2A01A014761F65;
	fma.rn.f64 	%fd192, %fd191, %fd187, 0d3F56C16C1852B7AF;
	fma.rn.f64 	%fd193, %fd192, %fd187, 0d3F81111111122322;
	fma.rn.f64 	%fd194, %fd193, %fd187, 0d3FA55555555502A1;
	fma.rn.f64 	%fd195, %fd194, %fd187, 0d3FC5555555555511;
	fma.rn.f64 	%fd196, %fd195, %fd187, 0d3FE000000000000B;
	fma.rn.f64 	%fd197, %fd196, %fd187, 0d3FF0000000000000;
	fma.rn.f64 	%fd198, %fd197, %fd187, 0d3FF0000000000000;
	{
	.reg .b32 %temp; 
	mov.b64 	{%r37, %temp}, %fd198;
	}
	{
	.reg .b32 %temp; 
	mov.b64 	{%temp, %r38}, %fd198;
	}
	shl.b32 	%r385, %r36, 20;
	add.s32 	%r386, %r385, %r38;
	mov.b64 	%fd209, {%r37, %r386};
	{
	.reg .b32 %temp; 
	mov.b64 	{%temp, %r387}, %fd36;
	}
	mov.b32 	%f53, %r387;
	abs.f32 	%f8, %f53;
	setp.lt.f32 	%p72, %f8, 0f4086232B;
	@%p72 bra 	$L__BB1_58;
	setp.lt.f64 	%p73, %fd36, 0d0000000000000000;
	add.f64 	%fd199, %fd36, 0d7FF0000000000000;
	selp.f64 	%fd209, 0d0000000000000000, %fd199, %p73;
	setp.geu.f32 	%p74, %f8, 0f40874800;
	@%p74 bra 	$L__BB1_58;
	shr.u32 	%r388, %r36, 31;
	add.s32 	%r389, %r36, %r388;
	shr.s32 	%r390, %r389, 1;
	shl.b32 	%r391, %r390, 20;
	add.s32 	%r392, %r38, %r391;
	mov.b64 	%fd200, {%r37, %r392};
	sub.s32 	%r393, %r36, %r390;
	shl.b32 	%r394, %r393, 20;
	add.s32 	%r395, %r394, 1072693248;
	mov.b32 	%r396, 0;
	mov.b64 	%fd201, {%r396, %r395};
	mul.f64 	%fd209, %fd201, %fd200;
$L__BB1_58:
	cvt.rn.f32.f64 	%f54, %fd209;
	ld.global.v2.u32 	{%r397, %r398}, [%rd6];
	ld.global.v2.u32 	{%r399, %r400}, [%rd6+8];
	ld.global.v2.u32 	{%r401, %r402}, [%rd6+16];
	shr.u32 	%r403, %r398, 2;
	xor.b32  	%r404, %r403, %r398;
	shl.b32 	%r405, %r402, 4;
	shl.b32 	%r406, %r404, 1;
	xor.b32  	%r407, %r405, %r406;
	xor.b32  	%r408, %r407, %r402;
	xor.b32  	%r409, %r408, %r404;
	add.s32 	%r410, %r397, 362437;
	add.s32 	%r411, %r409, %r410;
	cvt.rn.f32.u32 	%f55, %r411;
	fma.rn.f32 	%f56, %f55, 0f2F800000, 0f2F000000;
	st.global.v2.u32 	[%rd6], {%r410, %r399};
	st.global.v2.u32 	[%rd6+8], {%r400, %r401};
	st.global.v2.u32 	[%rd6+16], {%r402, %r409};
	setp.geu.f32 	%p75, %f56, %f54;
	@%p75 bra 	$L__BB1_60;
	setp.eq.s16 	%p76, %rs8, 0;
	selp.u16 	%rs93, 1, 0, %p76;
	st.shared.u8 	[%r7], %rs93;
$L__BB1_60:
	bar.sync 	0;
	ld.shared.u8 	%rs94, [%r7];
	st.global.u8 	[%rd5], %rs94;
$L__BB1_61:
	rem.s32 	%r412, %r420, %r44;
	setp.ne.s32 	%p77, %r412, 0;
	@%p77 bra 	$L__BB1_66;
	ld.param.u64 	%rd22, [_Z24dev_measure_cycle_kernel12measure_planPcP17curandStateXORWOWPfPid_param_4];
	cvta.to.global.u64 	%rd7, %rd22;
	@%p78 bra 	$L__BB1_64;
	ld.global.s8 	%r413, [%rd5];
	atom.global.add.u32 	%r414, [%rd7], %r413;
$L__BB1_64:
	setp.ne.s32 	%p79, %r9, 0;
	bar.sync 	0;
	@%p79 bra 	$L__BB1_66;
	ld.param.u64 	%rd21, [_Z24dev_measure_cycle_kernel12measure_planPcP17curandStateXORWOWPfPid_param_3];
	ld.global.u32 	%r415, [%rd7];
	cvt.rn.f32.s32 	%f57, %r415;
	fma.rn.f32 	%f58, %f57, 0f40000000, 0fC5CD0800;
	div.rn.f32 	%f59, %f58, 0f45CD0800;
	cvta.to.global.u64 	%rd18, %rd21;
	ld.global.f32 	%f60, [%rd18];
	add.f32 	%f61, %f60, %f59;
	st.global.f32 	[%rd18], %f61;
	mov.b32 	%r416, 0;
	st.global.u32 	[%rd7], %r416;
$L__BB1_66:
	add.s32 	%r420, %r420, 1;
	add.s32 	%r419, %r419, 1;
	setp.ne.s32 	%p80, %r419, 0;
	@%p80 bra 	$L__BB1_33;
$L__BB1_67:
	ret;

}


// ===== COMPILED SASS (sm_100) =====

	.target	sm_100

	.elftype	@"ET_EXEC"


//--------------------- .note.nv.tkinfo           --------------------------
	.section	.note.nv.tkinfo,"",@"SHT_NOTE"
	.sectionflags	@"SHF_NOTE_NV_TKINFO"
	.tkinfo
        /*0018*/ 	.word	0x00000002
        /*0030*/ 	.string	""
        /*0030*/ 	.string	"ptxas"
        /*0030*/ 	.string	"Cuda compilation tools, release 13.0, V13.0.88"
        /*0030*/ 	.string	"Build cuda_13.0.r13.0/compiler.36424714_0"
        /*0030*/ 	.string	"-arch sm_100 -m 64 "



//--------------------- .note.nv.cuinfo           --------------------------
	.section	.note.nv.cuinfo,"",@"SHT_NOTE"
	.sectionflags	@"SHF_NOTE_NV_CUINFO"
        /*0018*/ 	.short	0x0002
        /*001a*/ 	.short	0x0064
        /*001c*/ 	.short	0x0082
	.zero		2


//--------------------- .nv.info                  --------------------------
	.section	.nv.info,"",@"SHT_CUDA_INFO"
	.align	4


	//----- nvinfo : EIATTR_REGCOUNT
	.align		4
        /*0000*/ 	.byte	0x04, 0x2f
        /*0002*/ 	.short	(.L_10 - .L_9)
	.align		4
.L_9:
        /*0004*/ 	.word	index@(_Z7initRNGP17curandStateXORWOWj)
        /*0008*/ 	.word	0x0000001f


	//----- nvinfo : EIATTR_FRAME_SIZE
	.align		4
.L_10:
        /*000c*/ 	.byte	0x04, 0x11
        /*000e*/ 	.short	(.L_12 - .L_11)
	.align		4
.L_11:
        /*0010*/ 	.word	index@(_Z7initRNGP17curandStateXORWOWj)
        /*0014*/ 	.word	0x00000000


	//----- nvinfo : EIATTR_REGCOUNT
	.align		4
.L_12:
        /*0018*/ 	.byte	0x04, 0x2f
        /*001a*/ 	.short	(.L_14 - .L_13)
	.align		4
.L_13:
        /*001c*/ 	.word	index@(_Z24dev_measure_cycle_kernel12measure_planPcP17curandStateXORWOWPfPid)
        /*0020*/ 	.word	0x00000025


	//----- nvinfo : EIATTR_FRAME_SIZE
	.align		4
.L_14:
        /*0024*/ 	.byte	0x04, 0x11
        /*0026*/ 	.short	(.L_16 - .L_15)
	.align		4
.L_15:
        /*0028*/ 	.word	index@($__internal_1_$__cuda_sm3x_div_rn_noftz_f32_slowpath)
        /*002c*/ 	.word	0x00000000


	//----- nvinfo : EIATTR_FRAME_SIZE
	.align		4
.L_16:
        /*0030*/ 	.byte	0x04, 0x11
        /*0032*/ 	.short	(.L_18 - .L_17)
	.align		4
.L_17:
        /*0034*/ 	.word	index@($__internal_0_$__cuda_sm20_div_rn_f64_full)
        /*0038*/ 	.word	0x00000000


	//----- nvinfo : EIATTR_FRAME_SIZE
	.align		4
.L_18:
        /*003c*/ 	.byte	0x04, 0x11
        /*003e*/ 	.short	(.L_20 - .L_19)
	.align		4
.L_19:
        /*0040*/ 	.word	index@(_Z24dev_measure_cycle_kernel12measure_planPcP17curandStateXORWOWPfPid)
        /*0044*/ 	.word	0x00000000


	//----- nvinfo : EIATTR_MIN_STACK_SIZE
	.align		4
.L_20:
        /*0048*/ 	.byte	0x04, 0x12
        /*004a*/ 	.short	(.L_22 - .L_21)
	.align		4
.L_21:
        /*004c*/ 	.word	index@(_Z24dev_measure_cycle_kernel12measure_planPcP17curandStateXORWOWPfPid)
        /*0050*/ 	.word	0x00000000


	//----- nvinfo : EIATTR_MIN_STACK_SIZE
	.align		4
.L_22:
        /*0054*/ 	.byte	0x04, 0x12
        /*0056*/ 	.short	(.L_24 - .L_23)
	.align		4
.L_23:
        /*0058*/ 	.word	index@(_Z7initRNGP17curandStateXORWOWj)
        /*005c*/ 	.word	0x00000000
.L_24:


//--------------------- .nv.compat                --------------------------
	.section	.nv.compat,"",@"SHT_CUDA_COMPAT_INFO"
	.align	4
        /*0000*/ 	.byte	0x02, 0x09, 0x00, 0x00, 0x02, 0x02, 0x01, 0x00, 0x02, 0x05, 0x05, 0x00, 0x03, 0x07, 0x01, 0x01
        /*0010*/ 	.byte	0x02, 0x03, 0x00, 0x00, 0x02, 0x06, 0x01, 0x00, 0x04, 0x0b, 0x08, 0x00, 0x01, 0x00, 0x00, 0x00
        /*0020*/ 	.byte	0x00, 0x00, 0x00, 0x00


//--------------------- .nv.info._Z24dev_measure_cycle_kernel12measure_planPcP17curandStateXORWOWPfPid --------------------------
	.section	.nv.info._Z24dev_measure_cycle_kernel12measure_planPcP17curandStateXORWOWPfPid,"",@"SHT_CUDA_INFO"
	.sectionflags	@""
	.align	4


	//----- nvinfo : EIATTR_CUDA_API_VERSION
	.align		4
        /*0000*/ 	.byte	0x04, 0x37
        /*0002*/ 	.short	(.L_26 - .L_25)
.L_25:
        /*0004*/ 	.word	0x00000082


	//----- nvinfo : EIATTR_KPARAM_INFO
	.align		4
.L_26:
        /*0008*/ 	.byte	0x04, 0x17
        /*000a*/ 	.short	(.L_28 - .L_27)
.L_27:
        /*000c*/ 	.word	0x00000000
        /*0010*/ 	.short	0x0005
        /*0012*/ 	.short	0x0030
        /*0014*/ 	.byte	0x00, 0xf0, 0x21, 0x00


	//----- nvinfo : EIATTR_KPARAM_INFO
	.align		4
.L_28:
        /*0018*/ 	.byte	0x04, 0x17
        /*001a*/ 	.short	(.L_30 - .L_29)
.L_29:
        /*001c*/ 	.word	0x00000000
        /*0020*/ 	.short	0x0004
        /*0022*/ 	.short	0x0028
        /*0024*/ 	.byte	0x00, 0xf5, 0x21, 0x00


	//----- nvinfo : EIATTR_KPARAM_INFO
	.align		4
.L_30:
        /*0028*/ 	.byte	0x04, 0x17
        /*002a*/ 	.short	(.L_32 - .L_31)
.L_31:
        /*002c*/ 	.word	0x00000000
        /*0030*/ 	.short	0x0003
        /*0032*/ 	.short	0x0020
        /*0034*/ 	.byte	0x00, 0xf5, 0x21, 0x00


	//----- nvinfo : EIATTR_KPARAM_INFO
	.align		4
.L_32:
        /*0038*/ 	.byte	0x04, 0x17
        /*003a*/ 	.short	(.L_34 - .L_33)
.L_33:
        /*003c*/ 	.word	0x00000000
        /*0040*/ 	.short	0x0002
        /*0042*/ 	.short	0x0018
        /*0044*/ 	.byte	0x00, 0xf5, 0x21, 0x00


	//----- nvinfo : EIATTR_KPARAM_INFO
	.align		4
.L_34:
        /*0048*/ 	.byte	0x04, 0x17
        /*004a*/ 	.short	(.L_36 - .L_35)
.L_35:
        /*004c*/ 	.word	0x00000000
        /*0050*/ 	.short	0x0001
        /*0052*/ 	.short	0x0010
        /*0054*/ 	.byte	0x00, 0xf5, 0x21, 0x00


	//----- nvinfo : EIATTR_KPARAM_INFO
	.align		4
.L_36:
        /*0058*/ 	.byte	0x04, 0x17
        /*005a*/ 	.short	(.L_38 - .L_37)
.L_37:
        /*005c*/ 	.word	0x00000000
        /*0060*/ 	.short	0x0000
        /*0062*/ 	.short	0x0000
        /*0064*/ 	.byte	0x00, 0xf0, 0x41, 0x00


	//----- nvinfo : EIATTR_SPARSE_MMA_MASK
	.align		4
.L_38:
        /*0068*/ 	.byte	0x03, 0x50
        /*006a*/ 	.short	0x0000


	//----- nvinfo : EIATTR_MAXREG_COUNT
	.align		4
        /*006c*/ 	.byte	0x03, 0x1b
        /*006e*/ 	.short	0x00ff


	//----- nvinfo : EIATTR_NUM_BARRIERS
	.align		4
        /*0070*/ 	.byte	0x02, 0x4c
        /*0072*/ 	.byte	0x01
	.zero		1


	//----- nvinfo : EIATTR_MERCURY_ISA_VERSION
	.align		4
        /*0074*/ 	.byte	0x03, 0x5f
        /*0076*/ 	.short	0x0101


	//----- nvinfo : EIATTR_INT_WARP_WIDE_INSTR_OFFSETS
	.align		4
        /*0078*/ 	.byte	0x04, 0x31
        /*007a*/ 	.short	(.L_40 - .L_39)


	//   ....[0]....
.L_39:
        /*007c*/ 	.word	0x000048c0


	//   ....[1]....
        /*0080*/ 	.word	0x00004900


	//----- nvinfo : EIATTR_VRC_CTA_INIT_COUNT
	.align		4
.L_40:
        /*0084*/ 	.byte	0x02, 0x4a
	.zero		1
	.zero		1


	//----- nvinfo : EIATTR_EXIT_INSTR_OFFSETS
	.align		4
        /*0088*/ 	.byte	0x04, 0x1c
        /*008a*/ 	.short	(.L_42 - .L_41)


	//   ....[0]....
.L_41:
        /*008c*/ 	.word	0x000023f0


	//   ....[1]....
        /*0090*/ 	.word	0x00004b10


	//----- nvinfo : EIATTR_CRS_STACK_SIZE
	.align		4
.L_42:
        /*0094*/ 	.byte	0x04, 0x1e
        /*0096*/ 	.short	(.L_44 - .L_43)
.L_43:
        /*0098*/ 	.word	0x00000000


	//----- nvinfo : EIATTR_CBANK_PARAM_SIZE
	.align		4
.L_44:
        /*009c*/ 	.byte	0x03, 0x19
        /*009e*/ 	.short	0x0038


	//----- nvinfo : EIATTR_PARAM_CBANK
	.align		4
        /*00a0*/ 	.byte	0x04, 0x0a
        /*00a2*/ 	.short	(.L_46 - .L_45)
	.align		4
.L_45:
        /*00a4*/ 	.word	index@(.nv.constant0._Z24dev_measure_cycle_kernel12measure_planPcP17curandStateXORWOWPfPid)
        /*00a8*/ 	.short	0x0380
        /*00aa*/ 	.short	0x0038


	//----- nvinfo : EIATTR_SW_WAR
	.align		4
.L_46:
        /*00ac*/ 	.byte	0x04, 0x36
        /*00ae*/ 	.short	(.L_48 - .L_47)
.L_47:
        /*00b0*/ 	.word	0x00000008
.L_48:


//--------------------- .nv.info._Z7initRNGP17curandStateXORWOWj --------------------------
	.section	.nv.info._Z7initRNGP17curandStateXORWOWj,"",@"SHT_CUDA_INFO"
	.sectionflags	@""
	.align	4


	//----- nvinfo : EIATTR_CUDA_API_VERSION
	.align		4
        /*0000*/ 	.byte	0x04, 0x37
        /*0002*/ 	.short	(.L_50 - .L_49)
.L_49:
        /*0004*/ 	.word	0x00000082


	//----- nvinfo : EIATTR_KPARAM_INFO
	.align		4
.L_50:
        /*0008*/ 	.byte	0x04, 0x17
        /*000a*/ 	.short	(.L_52 - .L_51)
.L_51:
        /*000c*/ 	.word	0x00000000
        /*0010*/ 	.short	0x0001
        /*0012*/ 	.short	0x0008
        /*0014*/ 	.byte	0x00, 0xf0, 0x11, 0x00


	//----- nvinfo : EIATTR_KPARAM_INFO
	.align		4
.L_52:
        /*0018*/ 	.byte	0x04, 0x17
        /*001a*/ 	.short	(.L_54 - .L_53)
.L_53:
        /*001c*/ 	.word	0x00000000
        /*0020*/ 	.short	0x0000
        /*0022*/ 	.short	0x0000
        /*0024*/ 	.byte	0x00, 0xf5, 0x21, 0x00


	//----- nvinfo : EIATTR_SPARSE_MMA_MASK
	.align		4
.L_54:
        /*0028*/ 	.byte	0x03, 0x50
        /*002a*/ 	.short	0x0000


	//----- nvinfo : EIATTR_MAXREG_COUNT
	.align		4
        /*002c*/ 	.byte	0x03, 0x1b
        /*002e*/ 	.short	0x00ff


	//----- nvinfo : EIATTR_MERCURY_ISA_VERSION
	.align		4
        /*0030*/ 	.byte	0x03, 0x5f
        /*0032*/ 	.short	0x0101


	//----- nvinfo : EIATTR_VRC_CTA_INIT_COUNT
	.align		4
        /*0034*/ 	.byte	0x02, 0x4a
	.zero		1
	.zero		1


	//----- nvinfo : EIATTR_EXIT_INSTR_OFFSETS
	.align		4
        /*0038*/ 	.byte	0x04, 0x1c
        /*003a*/ 	.short	(.L_56 - .L_55)


	//   ....[0]....
.L_55:
        /*003c*/ 	.word	0x00000f10


	//----- nvinfo : EIATTR_CRS_STACK_SIZE
	.align		4
.L_56:
        /*0040*/ 	.byte	0x04, 0x1e
        /*0042*/ 	.short	(.L_58 - .L_57)
.L_57:
        /*0044*/ 	.word	0x00000000


	//----- nvinfo : EIATTR_CBANK_PARAM_SIZE
	.align		4
.L_58:
        /*0048*/ 	.byte	0x03, 0x19
        /*004a*/ 	.short	0x000c


	//----- nvinfo : EIATTR_PARAM_CBANK
	.align		4
        /*004c*/ 	.byte	0x04, 0x0a
        /*004e*/ 	.short	(.L_60 - .L_59)
	.align		4
.L_59:
        /*0050*/ 	.word	index@(.nv.constant0._Z7initRNGP17curandStateXORWOWj)
        /*0054*/ 	.short	0x0380
        /*0056*/ 	.short	0x000c


	//----- nvinfo : EIATTR_SW_WAR
	.align		4
.L_60:
        /*0058*/ 	.byte	0x04, 0x36
        /*005a*/ 	.short	(.L_62 - .L_61)
.L_61:
        /*005c*/ 	.word	0x00000008
.L_62:


//--------------------- .nv.callgraph             --------------------------
	.section	.nv.callgraph,"",@"SHT_CUDA_CALLGRAPH"
	.align	4
	.sectionentsize	8
	.align		4
        /*0000*/ 	.word	0x00000000
	.align		4
        /*0004*/ 	.word	0xffffffff
	.align		4
        /*0008*/ 	.word	0x00000000
	.align		4
        /*000c*/ 	.word	0xfffffffe
	.align		4
        /*0010*/ 	.word	0x00000000
	.align		4
        /*0014*/ 	.word	0xfffffffd
	.align		4
        /*0018*/ 	.word	0x00000000
	.align		4
        /*001c*/ 	.word	0xfffffffc


//--------------------- .nv.constant4             --------------------------
	.section	.nv.constant4,"a",@progbits
	.align	8
	.align		8
.nv.constant4:
        /*0000*/ 	.dword	precalc_xorwow_matrix
	.align		8
        /*0008*/ 	.dword	precalc_xorwow_offset_matrix
	.align		8
        /*0010*/ 	.dword	mrg32k3aM1
	.align		8
        /*0018*/ 	.dword	mrg32k3aM2
	.align		8
        /*0020*/ 	.dword	mrg32k3aM1SubSeq
	.align		8
        /*0028*/ 	.dword	mrg32k3aM2SubSeq
	.align		8
        /*0030*/ 	.dword	mrg32k3aM1Seq
	.align		8
        /*0038*/ 	.dword	mrg32k3aM2Seq


//--------------------- .nv.constant3             --------------------------
	.section	.nv.constant3,"a",@progbits
	.align	8
.nv.constant3:
	.type		__cr_lgamma_table,@object
	.size		__cr_lgamma_table,(.L_8 - __cr_lgamma_table)
__cr_lgamma_table:
        /*0000*/ 	.byte	0x00, 0x00, 0x00, 0x00, 0x00, 0x00, 0x00, 0x00, 0x00, 0x00, 0x00, 0x00, 0x00, 0x00, 0x00, 0x00
        /*0010*/ 	.byte	0xef, 0x39, 0xfa, 0xfe, 0x42, 0x2e, 0xe6, 0x3f, 0x02, 0x20, 0x2a, 0xfa, 0x0b, 0xab, 0xfc, 0x3f
        /*0020*/ 	.byte	0xf9, 0x2c, 0x92, 0x7c, 0xa7, 0x6c, 0x09, 0x40, 0xc9, 0x79, 0x44, 0x3c, 0x64, 0x26, 0x13, 0x40
        /*0030*/ 	.byte	0xca, 0x01, 0xcf, 0x3a, 0x27, 0x51, 0x1a, 0x40, 0x30, 0xcc, 0x2d, 0xf3, 0xe1, 0x0c, 0x21, 0x40
        /*0040*/ 	.byte	0x0d, 0xb7, 0xfc, 0x82, 0x8e, 0x35, 0x25, 0x40
.L_8:


//--------------------- .text._Z24dev_measure_cycle_kernel12measure_planPcP17curandStateXORWOWPfPid --------------------------
	.section	.text._Z24dev_measure_cycle_kernel12measure_planPcP17curandStateXORWOWPfPid,"ax",@progbits
	.align	128
        .global         _Z24dev_measure_cycle_kernel12measure_planPcP17curandStateXORWOWPfPid
        .type           _Z24dev_measure_cycle_kernel12measure_planPcP17curandStateXORWOWPfPid,@function
        .size           _Z24dev_measure_cycle_kernel12measure_planPcP17curandStateXORWOWPfPid,(.L_x_88 - _Z24dev_measure_cycle_kernel12measure_planPcP17curandStateXORWOWPfPid)
        .other          _Z24dev_measure_cycle_kernel12measure_planPcP17curandStateXORWOWPfPid,@"STO_CUDA_ENTRY STV_DEFAULT"
_Z24dev_measure_cycle_kernel12measure_planPcP17curandStateXORWOWPfPid:
.text._Z24dev_measure_cycle_kernel12measure_planPcP17curandStateXORWOWPfPid:
[----:B------:R-:W-:Y:S01]  /*0000*/  LDC R1, c[0x0][0x37c] ;  /* 0x0000df00ff017b82 */ /* 0x000fe20000000800 */
[----:B------:R-:W0:Y:S07]  /*0010*/  LDCU UR4, c[0x0][0x388] ;  /* 0x00007100ff0477ac */ /* 0x000e2e0008000800 */
[----:B------:R-:W1:Y:S01]  /*0020*/  LDC R3, c[0x0][0x3b4] ;  /* 0x0000ed00ff037b82 */ /* 0x000e620000000800 */
[----:B------:R-:W-:Y:S01]  /*0030*/  IMAD.MOV.U32 R2, RZ, RZ, RZ ;  /* 0x000000ffff027224 */ /* 0x000fe200078e00ff */
[----:B------:R-:W2:Y:S01]  /*0040*/  LDCU.64 UR8, c[0x0][0x358] ;  /* 0x00006b00ff0877ac */ /* 0x000ea20008000a00 */
[----:B------:R-:W3:Y:S01]  /*0050*/  LDCU UR7, c[0x0][0x3b0] ;  /* 0x00007600ff0777ac */ /* 0x000ee20008000800 */
[----:B0-----:R-:W-:-:S09]  /*0060*/  UISETP.GE.AND UP0, UPT, UR4, 0x1, UPT ;  /* 0x000000010400788c */ /* 0x001fd2000bf06270 */
[----:B--2---:R-:W-:Y:S05]  /*0070*/  BRA.U !UP0, `(.L_x_0) ;  /* 0x0000002108d47547 */ /* 0x004fea000b800000 */
[----:B------:R-:W0:Y:S01]  /*0080*/  S2R R11, SR_CTAID.Y ;  /* 0x00000000000b7919 */ /* 0x000e220000002600 */
[----:B------:R-:W2:Y:S01]  /*0090*/  LDCU UR10, c[0x0][0x370] ;  /* 0x00006e00ff0a77ac */ /* 0x000ea20008000800 */
[----:B------:R-:W4:Y:S01]  /*00a0*/  LDC.64 R16, c[0x0][0x398] ;  /* 0x0000e600ff107b82 */ /* 0x000f220000000a00 */
[----:B------:R-:W0:Y:S01]  /*00b0*/  S2R R8, SR_TID.Y ;  /* 0x0000000000087919 */ /* 0x000e220000002200 */
[----:B------:R-:W5:Y:S01]  /*00c0*/  LDCU UR11, c[0x0][0x360] ;  /* 0x00006c00ff0b77ac */ /* 0x000f620008000800 */
[----:B------:R-:W3:Y:S01]  /*00d0*/  S2R R9, SR_TID.X ;  /* 0x0000000000097919 */ /* 0x000ee20000002100 */
[----:B------:R-:W5:Y:S04]  /*00e0*/  LDCU UR12, c[0x0][0x364] ;  /* 0x00006c80ff0c77ac */ /* 0x000f680008000800 */
[----:B------:R-:W2:Y:S01]  /*00f0*/  S2UR UR6, SR_CgaCtaId ;  /* 0x00000000000679c3 */ /* 0x000ea20000008800 */
[----:B------:R-:W1:Y:S01]  /*0100*/  S2R R6, SR_CTAID.X ;  /* 0x0000000000067919 */ /* 0x000e620000002500 */
[----:B------:R-:W5:Y:S01]  /*0110*/  LDCU.64 UR14, c[0x0][0x390] ;  /* 0x00007200ff0e77ac */ /* 0x000f620008000a00 */
[----:B------:R-:W-:Y:S01]  /*0120*/  UMOV UR5, 0x400 ;  /* 0x0000040000057882 */ /* 0x000fe20000000000 */
[----:B------:R-:W-:-:S02]  /*0130*/  UIADD3 UR4, UPT, UPT, -UR4, URZ, URZ ;  /* 0x000000ff04047290 */ /* 0x000fc4000fffe1ff */
[----:B--2---:R-:W-:Y:S01]  /*0140*/  ULEA UR5, UR6, UR5, 0x18 ;  /* 0x0000000506057291 */ /* 0x004fe2000f8ec0ff */
[----:B0-----:R-:W-:Y:S01]  /*0150*/  IMAD R5, R11, 0x1b, R8 ;  /* 0x0000001b0b057824 */ /* 0x001fe200078e0208 */
[----:B---3--:R-:W-:-:S04]  /*0160*/  ISETP.NE.AND P0, PT, R9, 0x1c, PT ;  /* 0x0000001c0900780c */ /* 0x008fc80003f05270 */
[----:B------:R-:W-:Y:S01]  /*0170*/  LOP3.LUT R7, R5, 0x1, RZ, 0xc0, !PT ;  /* 0x0000000105077812 */ /* 0x000fe200078ec0ff */
[----:B-1----:R-:W-:Y:S01]  /*0180*/  IMAD R0, R6, 0x1b, R9 ;  /* 0x0000001b06007824 */ /* 0x002fe200078e0209 */
[----:B------:R-:W-:-:S03]  /*0190*/  ISETP.EQ.OR P0, PT, R9, RZ, !P0 ;  /* 0x000000ff0900720c */ /* 0x000fc60004702670 */
[----:B------:R-:W-:Y:S01]  /*01a0*/  IMAD R2, R5, 0x53, R0 ;  /* 0x0000005305027824 */ /* 0x000fe200078e0200 */
[----:B------:R-:W-:Y:S01]  /*01b0*/  ISETP.EQ.OR P0, PT, R8, RZ, P0 ;  /* 0x000000ff0800720c */ /* 0x000fe20000702670 */
[----:B------:R-:W0:Y:S01]  /*01c0*/  LDC.64 R4, c[0x0][0x3b0] ;  /* 0x0000ec00ff047b82 */ /* 0x000e220000000a00 */
[----:B------:R-:W-:Y:S02]  /*01d0*/  IMAD.IADD R7, R0, 0x1, R7 ;  /* 0x0000000100077824 */ /* 0x000fe400078e0207 */
[----:B------:R-:W-:Y:S01]  /*01e0*/  IMAD R0, R11, UR10, R6 ;  /* 0x0000000a0b007c24 */ /* 0x000fe2000f8e0206 */
[----:B------:R-:W-:Y:S01]  /*01f0*/  LOP3.LUT R10, R2, 0x1, RZ, 0xc0, !PT ;  /* 0x00000001020a7812 */ /* 0x000fe200078ec0ff */
[----:B------:R-:W1:Y:S01]  /*0200*/  LDCU UR10, c[0x0][0x3b4] ;  /* 0x00007680ff0a77ac */ /* 0x000e620008000800 */
[----:B------:R-:W-:Y:S01]  /*0210*/  ISETP.EQ.OR P0, PT, R8, 0x1c, P0 ;  /* 0x0000001c0800780c */ /* 0x000fe20000702670 */
[----:B-----5:R-:W-:Y:S01]  /*0220*/  IMAD R0, R0, UR12, R8 ;  /* 0x0000000c00007c24 */ /* 0x020fe2000f8e0208 */
[----:B------:R-:W-:-:S02]  /*0230*/  LOP3.LUT R7, R7, 0x80000001, RZ, 0xc0, !PT ;  /* 0x8000000107077812 */ /* 0x000fc400078ec0ff */
[----:B------:R-:W-:Y:S02]  /*0240*/  ISETP.EQ.U32.OR P1, PT, R10, 0x1, P0 ;  /* 0x000000010a00780c */ /* 0x000fe40000722470 */
[----:B------:R-:W-:Y:S01]  /*0250*/  ISETP.NE.OR P0, PT, R7, 0x1, P0 ;  /* 0x000000010700780c */ /* 0x000fe20000705670 */
[----:B------:R-:W-:Y:S01]  /*0260*/  IMAD R7, R0, UR11, R9 ;  /* 0x0000000b00077c24 */ /* 0x000fe2000f8e0209 */
[----:B------:R-:W-:Y:S01]  /*0270*/  IADD3 R18, P2, PT, R2, UR14, RZ ;  /* 0x0000000e02127c10 */ /* 0x000fe2000ff5e0ff */
[----:B------:R-:W-:Y:S02]  /*0280*/  IMAD.IADD R0, R6, 0x1, R11 ;  /* 0x0000000106007824 */ /* 0x000fe400078e020b */
[----:B------:R-:W-:Y:S01]  /*0290*/  IMAD R6, R8, 0x1d, R9 ;  /* 0x0000001d08067824 */ /* 0x000fe200078e0209 */
[----:B------:R-:W-:Y:S01]  /*02a0*/  LEA.HI.X.SX32 R19, R2, UR15, 0x1, P2 ;  /* 0x0000000f02137c11 */ /* 0x000fe200090f0eff */
[----:B----4-:R-:W-:Y:S01]  /*02b0*/  IMAD.WIDE.U32 R16, R7, 0x30, R16 ;  /* 0x0000003007107825 */ /* 0x010fe200078e0010 */
[----:B------:R-:W-:-:S07]  /*02c0*/  LOP3.LUT R2, R0, 0x1, RZ, 0xc0, !PT ;  /* 0x0000000100027812 */ /* 0x000fce00078ec0ff */
.L_x_27:
[----:B--234-:R-:W2:Y:S01]  /*02d0*/  LDG.E.U8 R7, desc[UR8][R18.64] ;  /* 0x0000000812077981 */ /* 0x01cea2000c1e1100 */
[----:B------:R-:W-:Y:S01]  /*02e0*/  ISETP.NE.AND P2, PT, R2, RZ, PT ;  /* 0x000000ff0200720c */ /* 0x000fe20003f45270 */
[----:B------:R-:W-:-:S04]  /*02f0*/  UIADD3 UR4, UPT, UPT, UR4, 0x1, URZ ;  /* 0x0000000104047890 */ /* 0x000fc8000fffe0ff */
[----:B------:R-:W-:Y:S01]  /*0300*/  UISETP.NE.AND UP0, UPT, UR4, URZ, UPT ;  /* 0x000000ff0400728c */ /* 0x000fe2000bf05270 */
[----:B--2---:R2:W-:Y:S01]  /*0310*/  STS.U8 [R6+UR5], R7 ;  /* 0x0000000706007988 */ /* 0x0045e20008000005 */
[----:B------:R-:W-:Y:S06]  /*0320*/  BAR.SYNC.DEFER_BLOCKING 0x0 ;  /* 0x0000000000007b1d */ /* 0x000fec0000010000 */
[----:B------:R-:W-:Y:S05]  /*0330*/  @P2 BRA `(.L_x_1) ;  /* 0x0000001000082947 */ /* 0x000fea0003800000 */
[----:B------:R-:W-:Y:S04]  /*0340*/  BSSY.RECONVERGENT B1, `(.L_x_2) ;  /* 0x000007e000017945 */ /* 0x000fe80003800200 */
[----:B------:R-:W-:Y:S05]  /*0350*/  @P1 BRA `(.L_x_3) ;  /* 0x0000000400f01947 */ /* 0x000fea0003800000 */
[----:B--2---:R-:W-:Y:S01]  /*0360*/  LDS.U8 R7, [R6+UR5] ;  /* 0x0000000506077984 */ /* 0x004fe20008000000 */
[----:B-1----:R-:W0:Y:S01]  /*0370*/  MUFU.RCP64H R9, UR10 ;  /* 0x0000000a00097d08 */ /* 0x002e220008001800 */
[----:B------:R-:W-:Y:S01]  /*0380*/  IMAD.MOV.U32 R8, RZ, RZ, 0x1 ;  /* 0x00000001ff087424 */ /* 0x000fe200078e00ff */
[----:B------:R-:W-:Y:S01]  /*0390*/  BSSY.RECONVERGENT B2, `(.L_x_4) ;  /* 0x0000023000027945 */ /* 0x000fe20003800200 */
[----:B------:R-:W1:Y:S04]  /*03a0*/  LDS.U8 R10, [R6+UR5+-0x1] ;  /* 0xffffff05060a7984 */ /* 0x000e680008000000 */
[----:B------:R-:W2:Y:S04]  /*03b0*/  LDS.U8 R0, [R6+UR5+0x1] ;  /* 0x0000010506007984 */ /* 0x000ea80008000000 */
[----:B------:R-:W3:Y:S04]  /*03c0*/  LDS.U8 R14, [R6+UR5+0x1d] ;  /* 0x00001d05060e7984 */ /* 0x000ee80008000000 */
[----:B------:R-:W4:Y:S01]  /*03d0*/  LDS.U8 R20, [R6+UR5+-0x1d] ;  /* 0xffffe30506147984 */ /* 0x000f220008000000 */
[-C--:B-1----:R-:W-:Y:S01]  /*03e0*/  LOP3.LUT R12, R10, R7.reuse, RZ, 0x3c, !PT ;  /* 0x000000070a0c7212 */ /* 0x082fe200078e3cff */
[----:B0-----:R-:W-:Y:S01]  /*03f0*/  DFMA R10, R8, -R4, 1 ;  /* 0x3ff00000080a742b */ /* 0x001fe20000000804 */
[----:B--2---:R-:W-:-:S02]  /*0400*/  LOP3.LUT R0, R0, R7, RZ, 0x3c, !PT ;  /* 0x0000000700007212 */ /* 0x004fc400078e3cff */
[----:B------:R-:W-:Y:S02]  /*0410*/  PRMT R13, R12, 0x8880, RZ ;  /* 0x000088800c0d7816 */ /* 0x000fe400000000ff */
[----:B---3--:R-:W-:-:S03]  /*0420*/  LOP3.LUT R14, R14, R7, RZ, 0x3c, !PT ;  /* 0x000000070e0e7212 */ /* 0x008fc600078e3cff */
[----:B------:R-:W-:Y:S01]  /*0430*/  DFMA R10, R10, R10, R10 ;  /* 0x0000000a0a0a722b */ /* 0x000fe2000000000a */
[----:B------:R-:W-:Y:S02]  /*0440*/  PRMT R0, R0, 0x8880, RZ ;  /* 0x0000888000007816 */ /* 0x000fe400000000ff */
[----:B----4-:R-:W-:Y:S02]  /*0450*/  LOP3.LUT R20, R20, R7, RZ, 0x3c, !PT ;  /* 0x0000000714147212 */ /* 0x010fe400078e3cff */
[----:B------:R-:W-:Y:S02]  /*0460*/  PRMT R12, R14, 0x8880, RZ ;  /* 0x000088800e0c7816 */ /* 0x000fe400000000ff */
[----:B------:R-:W-:Y:S01]  /*0470*/  PRMT R15, R20, 0x8880, RZ ;  /* 0x00008880140f7816 */ /* 0x000fe200000000ff */
[----:B------:R-:W-:Y:S01]  /*0480*/  DFMA R8, R8, R10, R8 ;  /* 0x0000000a0808722b */ /* 0x000fe20000000008 */
[----:B------:R-:W-:Y:S01]  /*0490*/  IADD3 R0, PT, PT, R12, R13, R0 ;  /* 0x0000000d0c007210 */ /* 0x000fe20007ffe000 */
[----:B------:R-:W-:-:S04]  /*04a0*/  IMAD.MOV.U32 R13, RZ, RZ, -0x4 ;  /* 0xfffffffcff0d7424 */ /* 0x000fc800078e00ff */
[----:B------:R-:W-:-:S04]  /*04b0*/  IMAD.IADD R0, R0, 0x1, R15 ;  /* 0x0000000100007824 */ /* 0x000fc800078e020f */
[----:B------:R-:W-:Y:S01]  /*04c0*/  IMAD R0, R0, R13, 0x8 ;  /* 0x0000000800007424 */ /* 0x000fe200078e020d */
[----:B------:R-:W-:-:S04]  /*04d0*/  DFMA R12, R8, -R4, 1 ;  /* 0x3ff00000080c742b */ /* 0x000fc80000000804 */
[----:B------:R-:W-:-:S04]  /*04e0*/  I2FP.F32.S32 R0, R0 ;  /* 0x0000000000007245 */ /* 0x000fc80000201400 */
[----:B------:R-:W0:Y:S01]  /*04f0*/  F2F.F64.F32 R10, -R0 ;  /* 0x80000000000a7310 */ /* 0x000e220000201800 */
[----:B------:R-:W-:-:S08]  /*0500*/  DFMA R8, R8, R12, R8 ;  /* 0x0000000c0808722b */ /* 0x000fd00000000008 */
[----:B0-----:R-:W-:Y:S01]  /*0510*/  DMUL R12, R10, R8 ;  /* 0x000000080a0c7228 */ /* 0x001fe20000000000 */
[----:B------:R-:W-:-:S07]  /*0520*/  FSETP.GEU.AND P3, PT, |R11|, 6.5827683646048100446e-37, PT ;  /* 0x036000000b00780b */ /* 0x000fce0003f6e200 */
[----:B------:R-:W-:-:S08]  /*0530*/  DFMA R14, R12, -R4, R10 ;  /* 0x800000040c0e722b */ /* 0x000fd0000000000a */
[----:B------:R-:W-:-:S10]  /*0540*/  DFMA R8, R8, R14, R12 ;  /* 0x0000000e0808722b */ /* 0x000fd4000000000c */
[----:B------:R-:W-:-:S05]  /*0550*/  FFMA R12, RZ, UR10, R9 ;  /* 0x0000000aff0c7c23 */ /* 0x000fca0008000009 */
[----:B------:R-:W-:-:S13]  /*0560*/  FSETP.GT.AND P2, PT, |R12|, 1.469367938527859385e-39, PT ;  /* 0x001000000c00780b */ /* 0x000fda0003f44200 */
[----:B------:R-:W-:Y:S05]  /*0570*/  @P2 BRA P3, `(.L_x_5) ;  /* 0x0000000000102947 */ /* 0x000fea0001800000 */
[----:B------:R-:W-:-:S07]  /*0580*/  MOV R0, 0x5a0 ;  /* 0x000005a000007802 */ /* 0x000fce0000000f00 */
[----:B------:R-:W-:Y:S05]  /*0590*/  CALL.REL.NOINC `($__internal_0_$__cuda_sm20_div_rn_f64_full) ;  /* 0x0000004400607944 */ /* 0x000fea0003c00000 */
[----:B------:R-:W-:Y:S02]  /*05a0*/  IMAD.MOV.U32 R8, RZ, RZ, R30 ;  /* 0x000000ffff087224 */ /* 0x000fe400078e001e */
[----:B------:R-:W-:-:S07]  /*05b0*/  IMAD.MOV.U32 R9, RZ, RZ, R31 ;  /* 0x000000ffff097224 */ /* 0x000fce00078e001f */
.L_x_5:
[----:B------:R-:W-:Y:S05]  /*05c0*/  BSYNC.RECONVERGENT B2 ;  /* 0x0000000000027941 */ /* 0x000fea0003800200 */
.L_x_4:
[----:B------:R-:W2:Y:S04]  /*05d0*/  LDG.E.64 R20, desc[UR8][R16.64] ;  /* 0x0000000810147981 */ /* 0x000ea8000c1e1b00 */
[----:B------:R-:W3:Y:S04]  /*05e0*/  LDG.E.64 R10, desc[UR8][R16.64+0x10] ;  /* 0x00001008100a7981 */ /* 0x000ee8000c1e1b00 */
[----:B------:R0:W5:Y:S01]  /*05f0*/  LDG.E.64 R12, desc[UR8][R16.64+0x8] ;  /* 0x00000808100c7981 */ /* 0x000162000c1e1b00 */
[----:B------:R-:W-:Y:S01]  /*0600*/  IMAD.MOV.U32 R14, RZ, RZ, 0x652b82fe ;  /* 0x652b82feff0e7424 */ /* 0x000fe200078e00ff */
[----:B------:R-:W-:Y:S01]  /*0610*/  UMOV UR12, 0xfefa39ef ;  /* 0xfefa39ef000c7882 */ /* 0x000fe20000000000 */
[----:B------:R-:W-:Y:S01]  /*0620*/  IMAD.MOV.U32 R15, RZ, RZ, 0x3ff71547 ;  /* 0x3ff71547ff0f7424 */ /* 0x000fe200078e00ff */
[----:B------:R-:W-:Y:S01]  /*0630*/  UMOV UR13, 0x3fe62e42 ;  /* 0x3fe62e42000d7882 */ /* 0x000fe20000000000 */
[----:B------:R-:W-:Y:S01]  /*0640*/  FSETP.GEU.AND P2, PT, |R9|, 4.1917929649353027344, PT ;  /* 0x4086232b0900780b */ /* 0x000fe20003f4e200 */
[----:B------:R-:W-:Y:S03]  /*0650*/  BSSY.RECONVERGENT B0, `(.L_x_6) ;  /* 0x000003c000007945 */ /* 0x000fe60003800200 */
[----:B------:R-:W-:-:S08]  /*0660*/  DFMA R14, R8, R14, 6.75539944105574400000e+15 ;  /* 0x43380000080e742b */ /* 0x000fd0000000000e */
[----:B------:R-:W-:-:S08]  /*0670*/  DADD R22, R14, -6.75539944105574400000e+15 ;  /* 0xc33800000e167429 */ /* 0x000fd00000000000 */
[----:B------:R-:W-:Y:S01]  /*0680*/  DFMA R24, R22, -UR12, R8 ;  /* 0x8000000c16187c2b */ /* 0x000fe20008000008 */
[----:B------:R-:W-:Y:S01]  /*0690*/  UMOV UR12, 0x3b39803f ;  /* 0x3b39803f000c7882 */ /* 0x000fe20000000000 */
[----:B------:R-:W-:-:S06]  /*06a0*/  UMOV UR13, 0x3c7abc9e ;  /* 0x3c7abc9e000d7882 */ /* 0x000fcc0000000000 */
[----:B------:R-:W-:Y:S01]  /*06b0*/  DFMA R22, R22, -UR12, R24 ;  /* 0x8000000c16167c2b */ /* 0x000fe20008000018 */
[----:B------:R-:W-:Y:S01]  /*06c0*/  UMOV UR12, 0x69ce2bdf ;  /* 0x69ce2bdf000c7882 */ /* 0x000fe20000000000 */
[----:B------:R-:W-:Y:S01]  /*06d0*/  IMAD.MOV.U32 R24, RZ, RZ, -0x35dec16 ;  /* 0xfca213eaff187424 */ /* 0x000fe200078e00ff */
[----:B------:R-:W-:Y:S01]  /*06e0*/  UMOV UR13, 0x3e5ade15 ;  /* 0x3e5ade15000d7882 */ /* 0x000fe20000000000 */
[----:B------:R-:W-:-:S06]  /*06f0*/  IMAD.MOV.U32 R25, RZ, RZ, 0x3e928af3 ;  /* 0x3e928af3ff197424 */ /* 0x000fcc00078e00ff */
[----:B------:R-:W-:Y:S01]  /*0700*/  DFMA R24, R22, UR12, R24 ;  /* 0x0000000c16187c2b */ /* 0x000fe20008000018 */
[----:B------:R-:W-:Y:S01]  /*0710*/  UMOV UR12, 0x62401315 ;  /* 0x62401315000c7882 */ /* 0x000fe20000000000 */
[----:B------:R-:W-:-:S06]  /*0720*/  UMOV UR13, 0x3ec71dee ;  /* 0x3ec71dee000d7882 */ /* 0x000fcc0000000000 */
[----:B------:R-:W-:Y:S01]  /*0730*/  DFMA R24, R22, R24, UR12 ;  /* 0x0000000c16187e2b */ /* 0x000fe20008000018 */
        /* <DEDUP_REMOVED lines=20> */
[----:B------:R-:W-:-:S08]  /*0880*/  DFMA R24, R22, R24, UR12 ;  /* 0x0000000c16187e2b */ /* 0x000fd00008000018 */
[----:B------:R-:W-:-:S08]  /*0890*/  DFMA R24, R22, R24, 1 ;  /* 0x3ff000001618742b */ /* 0x000fd00000000018 */
[----:B------:R-:W-:Y:S01]  /*08a0*/  DFMA R26, R22, R24, 1 ;  /* 0x3ff00000161a742b */ /* 0x000fe20000000018 */
[----:B--2---:R-:W-:Y:S01]  /*08b0*/  SHF.R.U32.HI R0, RZ, 0x2, R21 ;  /* 0x00000002ff007819 */ /* 0x004fe20000011615 */
[----:B------:R-:W-:-:S08]  /*08c0*/  VIADD R24, R20, 0x587c5 ;  /* 0x000587c514187836 */ /* 0x000fd00000000000 */
[----:B------:R-:W-:Y:S01]  /*08d0*/  IMAD.MOV.U32 R20, RZ, RZ, R26 ;  /* 0x000000ffff147224 */ /* 0x000fe200078e001a */
[----:B------:R-:W-:Y:S01]  /*08e0*/  LOP3.LUT R0, R0, R21, RZ, 0x3c, !PT ;  /* 0x0000001500007212 */ /* 0x000fe200078e3cff */
[----:B---3--:R-:W-:-:S04]  /*08f0*/  IMAD.SHL.U32 R22, R11, 0x10, RZ ;  /* 0x000000100b167824 */ /* 0x008fc800078e00ff */
[----:B------:R-:W-:-:S05]  /*0900*/  IMAD.SHL.U32 R21, R0, 0x2, RZ ;  /* 0x0000000200157824 */ /* 0x000fca00078e00ff */
[----:B------:R-:W-:Y:S01]  /*0910*/  LOP3.LUT R23, R11, R22, R21, 0x96, !PT ;  /* 0x000000160b177212 */ /* 0x000fe200078e9615 */
[----:B------:R-:W-:-:S03]  /*0920*/  IMAD R21, R14, 0x100000, R27 ;  /* 0x001000000e157824 */ /* 0x000fc600078e021b */
[----:B------:R-:W-:Y:S01]  /*0930*/  LOP3.LUT R23, R23, R0, RZ, 0x3c, !PT ;  /* 0x0000000017177212 */ /* 0x000fe200078e3cff */
[----:B0-----:R-:W-:Y:S06]  /*0940*/  @!P2 BRA `(.L_x_7) ;  /* 0x000000000030a947 */ /* 0x001fec0003800000 */
[----:B------:R-:W-:Y:S01]  /*0950*/  FSETP.GEU.AND P3, PT, |R9|, 4.2275390625, PT ;  /* 0x408748000900780b */ /* 0x000fe20003f6e200 */
[C---:B------:R-:W-:Y:S02]  /*0960*/  DADD R20, R8.reuse, +INF ;  /* 0x7ff0000008147429 */ /* 0x040fe40000000000 */
[----:B------:R-:W-:-:S08]  /*0970*/  DSETP.GEU.AND P2, PT, R8, RZ, PT ;  /* 0x000000ff0800722a */ /* 0x000fd00003f4e000 */
[----:B------:R-:W-:Y:S02]  /*0980*/  FSEL R20, R20, RZ, P2 ;  /* 0x000000ff14147208 */ /* 0x000fe40001000000 */
[----:B------:R-:W-:Y:S02]  /*0990*/  @!P3 LEA.HI R0, R14, R14, RZ, 0x1 ;  /* 0x0000000e0e00b211 */ /* 0x000fe400078f08ff */
[----:B------:R-:W-:Y:S02]  /*09a0*/  FSEL R21, R21, RZ, P2 ;  /* 0x000000ff15157208 */ /* 0x000fe40001000000 */
[----:B------:R-:W-:-:S05]  /*09b0*/  @!P3 SHF.R.S32.HI R9, RZ, 0x1, R0 ;  /* 0x00000001ff09b819 */ /* 0x000fca0000011400 */
[----:B------:R-:W-:Y:S02]  /*09c0*/  @!P3 IMAD.IADD R8, R14, 0x1, -R9 ;  /* 0x000000010e08b824 */ /* 0x000fe400078e0a09 */
[----:B------:R-:W-:-:S03]  /*09d0*/  @!P3 IMAD R27, R9, 0x100000, R27 ;  /* 0x00100000091bb824 */ /* 0x000fc600078e021b */
[----:B------:R-:W-:Y:S01]  /*09e0*/  @!P3 LEA R9, R8, 0x3ff00000, 0x14 ;  /* 0x3ff000000809b811 */ /* 0x000fe200078ea0ff */
[----:B------:R-:W-:-:S06]  /*09f0*/  @!P3 IMAD.MOV.U32 R8, RZ, RZ, RZ ;  /* 0x000000ffff08b224 */ /* 0x000fcc00078e00ff */
[----:B------:R-:W-:-:S11]  /*0a00*/  @!P3 DMUL R20, R26, R8 ;  /* 0x000000081a14b228 */ /* 0x000fd60000000000 */
.L_x_7:
[----:B------:R-:W-:Y:S05]  /*0a10*/  BSYNC.RECONVERGENT B0 ;  /* 0x0000000000007941 */ /* 0x000fea0003800200 */
.L_x_6:
[----:B------:R-:W0:Y:S01]  /*0a20*/  F2F.F32.F64 R20, R20 ;  /* 0x0000001400147310 */ /* 0x000e220000301000 */
[----:B------:R-:W-:Y:S02]  /*0a30*/  IMAD.IADD R0, R23, 0x1, R24 ;  /* 0x0000000117007824 */ /* 0x000fe400078e0218 */
[----:B------:R-:W-:Y:S02]  /*0a40*/  IMAD.MOV.U32 R9, RZ, RZ, 0x2f800000 ;  /* 0x2f800000ff097424 */ /* 0x000fe400078e00ff */
[----:B-----5:R-:W-:Y:S01]  /*0a50*/  IMAD.MOV.U32 R8, RZ, RZ, R13 ;  /* 0x000000ffff087224 */ /* 0x020fe200078e000d */
[----:B------:R-:W-:Y:S01]  /*0a60*/  I2FP.F32.U32 R0, R0 ;  /* 0x0000000000007245 */ /* 0x000fe20000201000 */
[----:B------:R-:W-:Y:S02]  /*0a70*/  IMAD.MOV.U32 R25, RZ, RZ, R12 ;  /* 0x000000ffff197224 */ /* 0x000fe400078e000c */
[----:B------:R-:W-:Y:S02]  /*0a80*/  IMAD.MOV.U32 R22, RZ, RZ, R11 ;  /* 0x000000ffff167224 */ /* 0x000fe400078e000b */
[----:B------:R-:W-:Y:S01]  /*0a90*/  FFMA R9, R0, R9, 1.1641532182693481445e-10 ;  /* 0x2f00000000097423 */ /* 0x000fe20000000009 */
[----:B------:R3:W-:Y:S04]  /*0aa0*/  STG.E.64 desc[UR8][R16.64], R24 ;  /* 0x0000001810007986 */ /* 0x0007e8000c101b08 */
[----:B0-----:R-:W-:Y:S01]  /*0ab0*/  FSETP.GEU.AND P2, PT, R9, R20, PT ;  /* 0x000000140900720b */ /* 0x001fe20003f4e000 */
[----:B------:R-:W-:Y:S01]  /*0ac0*/  IMAD.MOV.U32 R9, RZ, RZ, R10 ;  /* 0x000000ffff097224 */ /* 0x000fe200078e000a */
[----:B------:R3:W-:Y:S04]  /*0ad0*/  STG.E.64 desc[UR8][R16.64+0x10], R22 ;  /* 0x0000101610007986 */ /* 0x0007e8000c101b08 */
[----:B------:R3:W-:Y:S07]  /*0ae0*/  STG.E.64 desc[UR8][R16.64+0x8], R8 ;  /* 0x0000080810007986 */ /* 0x0007ee000c101b08 */
[----:B------:R-:W-:-:S04]  /*0af0*/  @!P2 ISETP.NE.AND P3, PT, R7, RZ, PT ;  /* 0x000000ff0700a20c */ /* 0x000fc80003f65270 */
[----:B------:R-:W-:-:S05]  /*0b00*/  @!P2 SEL R7, RZ, 0x1, P3 ;  /* 0x00000001ff07a807 */ /* 0x000fca0001800000 */
[----:B------:R3:W-:Y:S04]  /*0b10*/  @!P2 STS.U8 [R6+UR5], R7 ;  /* 0x000000070600a988 */ /* 0x0007e80008000005 */
.L_x_3:
[----:B-1----:R-:W-:Y:S05]  /*0b20*/  BSYNC.RECONVERGENT B1 ;  /* 0x0000000000017941 */ /* 0x002fea0003800200 */
.L_x_2:
[----:B------:R-:W-:Y:S06]  /*0b30*/  BAR.SYNC.DEFER_BLOCKING 0x0 ;  /* 0x0000000000007b1d */ /* 0x000fec0000010000 */
[----:B------:R-:W-:Y:S04]  /*0b40*/  BSSY.RECONVERGENT B1, `(.L_x_8) ;  /* 0x000007e000017945 */ /* 0x000fe80003800200 */
[----:B------:R-:W-:Y:S05]  /*0b50*/  @P0 BRA `(.L_x_9) ;  /* 0x0000000400f00947 */ /* 0x000fea0003800000 */
[----:B--23--:R-:W-:Y:S01]  /*0b60*/  LDS.U8 R7, [R6+UR5] ;  /* 0x0000000506077984 */ /* 0x00cfe20008000000 */
[----:B------:R-:W0:Y:S01]  /*0b70*/  MUFU.RCP64H R9, UR10 ;  /* 0x0000000a00097d08 */ /* 0x000e220008001800 */
        /* <DEDUP_REMOVED lines=36> */
.L_x_11:
[----:B------:R-:W-:Y:S05]  /*0dc0*/  BSYNC.RECONVERGENT B2 ;  /* 0x0000000000027941 */ /* 0x000fea0003800200 */
.L_x_10:
        /* <DEDUP_REMOVED lines=68> */
.L_x_13:
[----:B------:R-:W-:Y:S05]  /*1210*/  BSYNC.RECONVERGENT B0 ;  /* 0x0000000000007941 */ /* 0x000fea0003800200 */
.L_x_12:
        /* <DEDUP_REMOVED lines=16> */
.L_x_9:
[----:B------:R-:W-:Y:S05]  /*1320*/  BSYNC.RECONVERGENT B1 ;  /* 0x0000000000017941 */ /* 0x000fea0003800200 */
.L_x_8:
[----:B------:R-:W-:Y:S06]  /*1330*/  BAR.SYNC.DEFER_BLOCKING 0x0 ;  /* 0x0000000000007b1d */ /* 0x000fec0000010000 */
[----:B-123--:R-:W1:Y:S04]  /*1340*/  LDS.U8 R7, [R6+UR5] ;  /* 0x0000000506077984 */ /* 0x00ee680008000000 */
[----:B-1----:R3:W-:Y:S02]  /*1350*/  STG.E.U8 desc[UR8][R18.64], R7 ;  /* 0x0000000712007986 */ /* 0x0027e4000c101108 */
.L_x_1:
[----:B------:R-:W-:Y:S01]  /*1360*/  BAR.SYNC.DEFER_BLOCKING 0x0 ;  /* 0x0000000000007b1d */ /* 0x000fe20000010000 */
[----:B------:R-:W-:-:S13]  /*1370*/  ISETP.NE.AND P2, PT, R2, RZ, PT ;  /* 0x000000ff0200720c */ /* 0x000fda0003f45270 */
[----:B------:R-:W-:Y:S05]  /*1380*/  @!P2 BRA `(.L_x_14) ;  /* 0x000000100008a947 */ /* 0x000fea0003800000 */
[----:B------:R-:W-:Y:S04]  /*1390*/  BSSY.RECONVERGENT B1, `(.L_x_15) ;  /* 0x000007e000017945 */ /* 0x000fe80003800200 */
[----:B------:R-:W-:Y:S05]  /*13a0*/  @P1 BRA `(.L_x_16) ;  /* 0x0000000400f01947 */ /* 0x000fea0003800000 */
[----:B--23--:R-:W-:Y:S01]  /*13b0*/  LDS.U8 R7, [R6+UR5] ;  /* 0x0000000506077984 */ /* 0x00cfe20008000000 */
        /* <DEDUP_REMOVED lines=37> */
.L_x_18:
[----:B------:R-:W-:Y:S05]  /*1610*/  BSYNC.RECONVERGENT B2 ;  /* 0x0000000000027941 */ /* 0x000fea0003800200 */
.L_x_17:
        /* <DEDUP_REMOVED lines=68> */
.L_x_20:
[----:B------:R-:W-:Y:S05]  /*1a60*/  BSYNC.RECONVERGENT B0 ;  /* 0x0000000000007941 */ /* 0x000fea0003800200 */
.L_x_19:
        /* <DEDUP_REMOVED lines=16> */
.L_x_16:
[----:B-1----:R-:W-:Y:S05]  /*1b70*/  BSYNC.RECONVERGENT B1 ;  /* 0x0000000000017941 */ /* 0x002fea0003800200 */
.L_x_15:
[----:B------:R-:W-:Y:S06]  /*1b80*/  BAR.SYNC.DEFER_BLOCKING 0x0 ;  /* 0x0000000000007b1d */ /* 0x000fec0000010000 */
[----:B------:R-:W-:Y:S04]  /*1b90*/  BSSY.RECONVERGENT B1, `(.L_x_21) ;  /* 0x000007e000017945 */ /* 0x000fe80003800200 */
[----:B------:R-:W-:Y:S05]  /*1ba0*/  @P0 BRA `(.L_x_22) ;  /* 0x0000000400f00947 */ /* 0x000fea0003800000 */
[----:B--234-:R-:W-:Y:S01]  /*1bb0*/  LDS.U8 R7, [R6+UR5] ;  /* 0x0000000506077984 */ /* 0x01cfe20008000000 */
        /* <DEDUP_REMOVED lines=37> */
.L_x_24:
[----:B------:R-:W-:Y:S05]  /*1e10*/  BSYNC.RECONVERGENT B2 ;  /* 0x0000000000027941 */ /* 0x000fea0003800200 */
.L_x_23:
        /* <DEDUP_REMOVED lines=68> */
.L_x_26:
[----:B------:R-:W-:Y:S05]  /*2260*/  BSYNC.RECONVERGENT B0 ;  /* 0x0000000000007941 */ /* 0x000fea0003800200 */
.L_x_25:
        /* <DEDUP_REMOVED lines=16> */
.L_x_22:
[----:B------:R-:W-:Y:S05]  /*2370*/  BSYNC.RECONVERGENT B1 ;  /* 0x0000000000017941 */ /* 0x000fea0003800200 */
.L_x_21:
[----:B------:R-:W-:Y:S06]  /*2380*/  BAR.SYNC.DEFER_BLOCKING 0x0 ;  /* 0x0000000000007b1d */ /* 0x000fec0000010000 */
[----:B-1234-:R-:W1:Y:S04]  /*2390*/  LDS.U8 R7, [R6+UR5] ;  /* 0x0000000506077984 */ /* 0x01ee680008000000 */
[----:B-1----:R4:W-:Y:S02]  /*23a0*/  STG.E.U8 desc[UR8][R18.64], R7 ;  /* 0x0000000712007986 */ /* 0x0029e4000c101108 */
.L_x_14:
[----:B------:R-:W-:Y:S05]  /*23b0*/  BRA.U UP0, `(.L_x_27) ;  /* 0xffffffdd00c47547 */ /* 0x000fea000b83ffff */
[----:B------:R-:W0:Y:S02]  /*23c0*/  LDC R2, c[0x0][0x388] ;  /* 0x0000e200ff027b82 */ /* 0x000e240000000800 */
.L_x_0:
[----:B------:R-:W0:Y:S02]  /*23d0*/  LDCU UR11, c[0x0][0x384] ;  /* 0x00007080ff0b77ac */ /* 0x000e240008000800 */
[----:B0-----:R-:W-:-:S13]  /*23e0*/  ISETP.GE.AND P0, PT, R2, UR11, PT ;  /* 0x0000000b02007c0c */ /* 0x001fda000bf06270 */
[----:B-1-3--:R-:W-:Y:S05]  /*23f0*/  @P0 EXIT ;  /* 0x000000000000094d */ /* 0x00afea0003800000 */
[----:B------:R-:W2:Y:S01]  /*2400*/  S2R R8, SR_CTAID.Y ;  /* 0x0000000000087919 */ /* 0x000ea20000002600 */
[----:B------:R-:W0:Y:S01]  /*2410*/  LDCU UR4, c[0x0][0x370] ;  /* 0x00006e00ff0477ac */ /* 0x000e220008000800 */
[----:B------:R-:W1:Y:S01]  /*2420*/  LDC.64 R16, c[0x0][0x398] ;  /* 0x0000e600ff107b82 */ /* 0x000e620000000a00 */
[----:B------:R-:W2:Y:S01]  /*2430*/  S2R R4, SR_TID.Y ;  /* 0x0000000000047919 */ /* 0x000ea20000002200 */
[----:B------:R-:W3:Y:S01]  /*2440*/  LDCU UR10, c[0x0][0x360] ;  /* 0x00006c00ff0a77ac */ /* 0x000ee20008000800 */
[----:B------:R-:W5:Y:S01]  /*2450*/  S2R R0, SR_TID.X ;  /* 0x0000000000007919 */ /* 0x000f620000002100 */
[----:B------:R-:W3:Y:S04]  /*2460*/  LDCU UR6, c[0x0][0x364] ;  /* 0x00006c80ff0677ac */ /* 0x000ee80008000800 */
[----:B------:R-:W3:Y:S01]  /*2470*/  S2UR UR5, SR_CgaCtaId ;  /* 0x00000000000579c3 */ /* 0x000ee20000008800 */
[----:B------:R-:W0:Y:S01]  /*2480*/  S2R R5, SR_CTAID.X ;  /* 0x0000000000057919 */ /* 0x000e220000002500 */
[----:B------:R-:W1:Y:S06]  /*2490*/  LDCU.64 UR12, c[0x0][0x390] ;  /* 0x00007200ff0c77ac */ /* 0x000e6c0008000a00 */
[----:B------:R-:W1:Y:S01]  /*24a0*/  LDC.64 R20, c[0x0][0x3b0] ;  /* 0x0000ec00ff147b82 */ /* 0x000e620000000a00 */
[----:B--2-4-:R-:W-:Y:S01]  /*24b0*/  IMAD R7, R8, 0x1b, R4 ;  /* 0x0000001b08077824 */ /* 0x014fe200078e0204 */
[----:B-----5:R-:W-:-:S04]  /*24c0*/  ISETP.NE.AND P0, PT, R0, 0x1c, PT ;  /* 0x0000001c0000780c */ /* 0x020fc80003f05270 */
[----:B------:R-:W-:Y:S01]  /*24d0*/  LOP3.LUT R11, R7, 0x1, RZ, 0xc0, !PT ;  /* 0x00000001070b7812 */ /* 0x000fe200078ec0ff */
[C---:B0-----:R-:W-:Y:S01]  /*24e0*/  IMAD R6, R5.reuse, 0x1b, R0 ;  /* 0x0000001b05067824 */ /* 0x041fe200078e0200 */
[----:B------:R-:W-:Y:S01]  /*24f0*/  ISETP.EQ.OR P0, PT, R0, RZ, !P0 ;  /* 0x000000ff0000720c */ /* 0x000fe20004702670 */
[----:B------:R-:W-:Y:S02]  /*2500*/  IMAD.IADD R10, R5, 0x1, R8 ;  /* 0x00000001050a7824 */ /* 0x000fe400078e0208 */
[----:B------:R-:W-:Y:S01]  /*2510*/  IMAD R9, R7, 0x53, R6 ;  /* 0x0000005307097824 */ /* 0x000fe200078e0206 */
[----:B------:R-:W-:Y:S01]  /*2520*/  ISETP.EQ.OR P1, PT, R4, RZ, P0 ;  /* 0x000000ff0400720c */ /* 0x000fe20000722670 */
[----:B------:R-:W-:Y:S01]  /*2530*/  IMAD.IADD R11, R6, 0x1, R11 ;  /* 0x00000001060b7824 */ /* 0x000fe200078e020b */
[----:B------:R-:W-:Y:S01]  /*2540*/  ISETP.NE.AND P0, PT, R0, 0x1c, PT ;  /* 0x0000001c0000780c */ /* 0x000fe20003f05270 */
[----:B------:R-:W-:Y:S01]  /*2550*/  IMAD R7, R8, UR4, R5 ;  /* 0x0000000408077c24 */ /* 0x000fe2000f8e0205 */
[----:B------:R-:W-:Y:S01]  /*2560*/  ISETP.EQ.OR P3, PT, R4, 0x1c, P1 ;  /* 0x0000001c0400780c */ /* 0x000fe20000f62670 */
[----:B------:R-:W-:Y:S01]  /*2570*/  UMOV UR4, 0x400 ;  /* 0x0000040000047882 */ /* 0x000fe20000000000 */
[----:B------:R-:W-:Y:S01]  /*2580*/  LOP3.LUT R11, R11, 0x80000001, RZ, 0xc0, !PT ;  /* 0x800000010b0b7812 */ /* 0x000fe200078ec0ff */
[----:B---3--:R-:W-:Y:S01]  /*2590*/  IMAD R7, R7, UR6, R4 ;  /* 0x0000000607077c24 */ /* 0x008fe2000f8e0204 */
[----:B------:R-:W-:Y:S01]  /*25a0*/  LOP3.LUT R6, R9, 0x1, RZ, 0xc0, !PT ;  /* 0x0000000109067812 */ /* 0x000fe200078ec0ff */
[----:B------:R-:W0:Y:S01]  /*25b0*/  LDCU UR6, c[0x0][0x3b4] ;  /* 0x00007680ff0677ac */ /* 0x000e220008000800 */
[----:B------:R-:W-:Y:S01]  /*25c0*/  ISETP.NE.AND P1, PT, R0, RZ, P0 ;  /* 0x000000ff0000720c */ /* 0x000fe20000725270 */
[----:B------:R-:W-:Y:S01]  /*25d0*/  IMAD R7, R7, UR10, R0 ;  /* 0x0000000a07077c24 */ /* 0x000fe2000f8e0200 */
[----:B------:R-:W-:Y:S01]  /*25e0*/  ISETP.NE.OR P2, PT, R11, 0x1, P3 ;  /* 0x000000010b00780c */ /* 0x000fe20001f45670 */
[----:B------:R-:W-:Y:S01]  /*25f0*/  ULEA UR4, UR5, UR4, 0x18 ;  /* 0x0000000405047291 */ /* 0x000fe2000f8ec0ff */
[----:B------:R-:W-:Y:S01]  /*2600*/  ISETP.EQ.U32.OR P0, PT, R6, 0x1, P3 ;  /* 0x000000010600780c */ /* 0x000fe20001f02470 */
[----:B-1----:R-:W-:Y:S01]  /*2610*/  IMAD.WIDE.U32 R16, R7, 0x30, R16 ;  /* 0x0000003007107825 */ /* 0x002fe200078e0010 */
[----:B------:R-:W-:-:S02]  /*2620*/  ISETP.NE.AND P1, PT, R4, RZ, P1 ;  /* 0x000000ff0400720c */ /* 0x000fc40000f25270 */
[C---:B------:R-:W-:Y:S01]  /*2630*/  IADD3 R18, P3, PT, R9.reuse, UR12, RZ ;  /* 0x0000000c09127c10 */ /* 0x040fe2000ff7e0ff */
[----:B------:R-:W-:Y:S01]  /*2640*/  VIADD R6, R2, -UR11 ;  /* 0x8000000b02067c36 */ /* 0x000fe20008000000 */
[----:B------:R-:W-:Y:S01]  /*2650*/  LOP3.LUT R5, R0, R5, R8, 0xfe, !PT ;  /* 0x0000000500057212 */ /* 0x000fe200078efe08 */
[C---:B------:R-:W-:Y:S01]  /*2660*/  IMAD R7, R4.reuse, 0x1d, R0 ;  /* 0x0000001d04077824 */ /* 0x040fe200078e0200 */
[----:B------:R-:W-:Y:S02]  /*2670*/  ISETP.NE.AND P1, PT, R4, 0x1c, P1 ;  /* 0x0000001c0400780c */ /* 0x000fe40000f25270 */
[----:B------:R-:W-:Y:S02]  /*2680*/  LEA.HI.X.SX32 R19, R9, UR13, 0x1, P3 ;  /* 0x0000000d09137c11 */ /* 0x000fe400098f0eff */
[----:B------:R-:W-:-:S09]  /*2690*/  LOP3.LUT R8, R10, 0x1, RZ, 0xc0, !PT ;  /* 0x000000010a087812 */ /* 0x000fd200078ec0ff */
.L_x_59:
[----:B------:R-:W2:Y:S01]  /*26a0*/  LDG.E.U8 R0, desc[UR8][R18.64] ;  /* 0x0000000812007981 */ /* 0x000ea2000c1e1100 */
[----:B------:R-:W-:Y:S01]  /*26b0*/  ISETP.NE.AND P4, PT, R8, RZ, PT ;  /* 0x000000ff0800720c */ /* 0x000fe20003f85270 */
[----:B------:R-:W-:-:S05]  /*26c0*/  VIADD R6, R6, 0x1 ;  /* 0x0000000106067836 */ /* 0x000fca0000000000 */
[----:B------:R-:W-:Y:S01]  /*26d0*/  ISETP.NE.AND P3, PT, R6, RZ, PT ;  /* 0x000000ff0600720c */ /* 0x000fe20003f65270 */
[----:B-12---:R1:W-:Y:S01]  /*26e0*/  STS.U8 [R7+UR4], R0 ;  /* 0x0000000007007988 */ /* 0x0063e20008000004 */
[----:B------:R-:W-:Y:S06]  /*26f0*/  BAR.SYNC.DEFER_BLOCKING 0x0 ;  /* 0x0000000000007b1d */ /* 0x000fec0000010000 */
[----:B0-----:R-:W-:Y:S05]  /*2700*/  @P4 BRA `(.L_x_28) ;  /* 0x0000000c00f84947 */ /* 0x001fea0003800000 */
[----:B------:R-:W-:Y:S04]  /*2710*/  BSSY.RECONVERGENT B1, `(.L_x_29) ;  /* 0x000007c000017945 */ /* 0x000fe80003800200 */
[----:B------:R-:W-:Y:S05]  /*2720*/  @P0 BRA `(.L_x_30) ;  /* 0x0000000400e80947 */ /* 0x000fea0003800000 */
[----:B------:R-:W-:Y:S01]  /*2730*/  LDS.U8 R33, [R7+UR4] ;  /* 0x0000000407217984 */ /* 0x000fe20008000000 */
[----:B0-----:R-:W0:Y:S01]  /*2740*/  MUFU.RCP64H R11, UR6 ;  /* 0x00000006000b7d08 */ /* 0x001e220008001800 */
[----:B------:R-:W-:Y:S01]  /*2750*/  IMAD.MOV.U32 R10, RZ, RZ, 0x1 ;  /* 0x00000001ff0a7424 */ /* 0x000fe200078e00ff */
[----:B------:R-:W-:Y:S01]  /*2760*/  BSSY.RECONVERGENT B2, `(.L_x_31) ;  /* 0x0000021000027945 */ /* 0x000fe20003800200 */
[----:B-1----:R-:W1:Y:S04]  /*2770*/  LDS.U8 R0, [R7+UR4+0x1] ;  /* 0x0000010407007984 */ /* 0x002e680008000000 */
[----:B------:R-:W2:Y:S04]  /*2780*/  LDS.U8 R12, [R7+UR4+-0x1] ;  /* 0xffffff04070c7984 */ /* 0x000ea80008000000 */
[----:B------:R-:W3:Y:S04]  /*2790*/  LDS.U8 R14, [R7+UR4+0x1d] ;  /* 0x00001d04070e7984 */ /* 0x000ee80008000000 */
[----:B------:R-:W4:Y:S01]  /*27a0*/  LDS.U8 R22, [R7+UR4+-0x1d] ;  /* 0xffffe30407167984 */ /* 0x000f220008000000 */
[----:B-1----:R-:W-:-:S02]  /*27b0*/  LOP3.LUT R0, R0, R33, RZ, 0x3c, !PT ;  /* 0x0000002100007212 */ /* 0x002fc400078e3cff */
[-C--:B--2---:R-:W-:Y:S01]  /*27c0*/  LOP3.LUT R9, R12, R33.reuse, RZ, 0x3c, !PT ;  /* 0x000000210c097212 */ /* 0x084fe200078e3cff */
[----:B0-----:R-:W-:Y:S01]  /*27d0*/  DFMA R12, R10, -R20, 1 ;  /* 0x3ff000000a0c742b */ /* 0x001fe20000000814 */
[----:B------:R-:W-:Y:S02]  /*27e0*/  PRMT R0, R0, 0x8880, RZ ;  /* 0x0000888000007816 */ /* 0x000fe400000000ff */
[-C--:B---3--:R-:W-:Y:S02]  /*27f0*/  LOP3.LUT R14, R14, R33.reuse, RZ, 0x3c, !PT ;  /* 0x000000210e0e7212 */ /* 0x088fe400078e3cff */
[----:B------:R-:W-:Y:S02]  /*2800*/  PRMT R9, R9, 0x8880, RZ ;  /* 0x0000888009097816 */ /* 0x000fe400000000ff */
[----:B----4-:R-:W-:Y:S01]  /*2810*/  LOP3.LUT R22, R22, R33, RZ, 0x3c, !PT ;  /* 0x0000002116167212 */ /* 0x010fe200078e3cff */
[----:B------:R-:W-:Y:S01]  /*2820*/  DFMA R12, R12, R12, R12 ;  /* 0x0000000c0c0c722b */ /* 0x000fe2000000000c */
[----:B------:R-:W-:-:S02]  /*2830*/  PRMT R14, R14, 0x8880, RZ ;  /* 0x000088800e0e7816 */ /* 0x000fc400000000ff */
[----:B------:R-:W-:Y:S02]  /*2840*/  PRMT R15, R22, 0x8880, RZ ;  /* 0x00008880160f7816 */ /* 0x000fe400000000ff */
[----:B------:R-:W-:Y:S01]  /*2850*/  IADD3 R0, PT, PT, R14, R9, R0 ;  /* 0x000000090e007210 */ /* 0x000fe20007ffe000 */
[----:B------:R-:W-:Y:S02]  /*2860*/  IMAD.MOV.U32 R9, RZ, RZ, -0x4 ;  /* 0xfffffffcff097424 */ /* 0x000fe400078e00ff */
[----:B------:R-:W-:Y:S02]  /*2870*/  DFMA R12, R10, R12, R10 ;  /* 0x0000000c0a0c722b */ /* 0x000fe4000000000a */
[----:B------:R-:W-:-:S04]  /*2880*/  IMAD.IADD R0, R0, 0x1, R15 ;  /* 0x0000000100007824 */ /* 0x000fc800078e020f */
[----:B------:R-:W-:Y:S02]  /*2890*/  IMAD R0, R0, R9, 0x8 ;  /* 0x0000000800007424 */ /* 0x000fe400078e0209 */
[----:B------:R-:W-:-:S03]  /*28a0*/  DFMA R14, R12, -R20, 1 ;  /* 0x3ff000000c0e742b */ /* 0x000fc60000000814 */
        /* <DEDUP_REMOVED lines=12> */
.L_x_32:
[----:B------:R-:W-:Y:S05]  /*2970*/  BSYNC.RECONVERGENT B2 ;  /* 0x0000000000027941 */ /* 0x000fea0003800200 */
.L_x_31:
        /* <DEDUP_REMOVED lines=45> */
[----:B------:R-:W-:-:S10]  /*2c50*/  DFMA R22, R22, R24, 1 ;  /* 0x3ff000001616742b */ /* 0x000fd40000000018 */
[----:B------:R-:W-:Y:S02]  /*2c60*/  IMAD R29, R14, 0x100000, R23 ;  /* 0x001000000e1d7824 */ /* 0x000fe400078e0217 */
[----:B------:R-:W-:Y:S01]  /*2c70*/  IMAD.MOV.U32 R28, RZ, RZ, R22 ;  /* 0x000000ffff1c7224 */ /* 0x000fe200078e0016 */
[----:B--2---:R-:W-:Y:S01]  /*2c80*/  SHF.R.U32.HI R0, RZ, 0x2, R27 ;  /* 0x00000002ff007819 */ /* 0x004fe2000001161b */
[----:B------:R-:W-:-:S03]  /*2c90*/  VIADD R26, R26, 0x587c5 ;  /* 0x000587c51a1a7836 */ /* 0x000fc60000000000 */
[----:B------:R-:W-:Y:S01]  /*2ca0*/  LOP3.LUT R0, R0, R27, RZ, 0x3c, !PT ;  /* 0x0000001b00007212 */ /* 0x000fe200078e3cff */
[----:B---3--:R-:W-:-:S04]  /*2cb0*/  IMAD.SHL.U32 R24, R11, 0x10, RZ ;  /* 0x000000100b187824 */ /* 0x008fc800078e00ff */
[----:B------:R-:W-:-:S05]  /*2cc0*/  IMAD.SHL.U32 R9, R0, 0x2, RZ ;  /* 0x0000000200097824 */ /* 0x000fca00078e00ff */
[----:B------:R-:W-:-:S04]  /*2cd0*/  LOP3.LUT R9, R11, R24, R9, 0x96, !PT ;  /* 0x000000180b097212 */ /* 0x000fc800078e9609 */
        /* <DEDUP_REMOVED lines=14> */
.L_x_34:
[----:B------:R-:W-:Y:S05]  /*2dc0*/  BSYNC.RECONVERGENT B0 ;  /* 0x0000000000007941 */ /* 0x000fea0003800200 */
.L_x_33:
        /* <DEDUP_REMOVED lines=8> */
[----:B------:R-:W-:Y:S01]  /*2e50*/  IMAD.MOV.U32 R24, RZ, RZ, R11 ;  /* 0x000000ffff187224 */ /* 0x000fe200078e000b */
[----:B------:R2:W-:Y:S03]  /*2e60*/  STG.E.64 desc[UR8][R16.64+0x8], R14 ;  /* 0x0000080e10007986 */ /* 0x0005e6000c101b08 */
[----:B0-----:R-:W-:Y:S01]  /*2e70*/  FSETP.GEU.AND P4, PT, R9, R28, PT ;  /* 0x0000001c0900720b */ /* 0x001fe20003f8e000 */
[----:B------:R2:W-:Y:S04]  /*2e80*/  STG.E.64 desc[UR8][R16.64], R26 ;  /* 0x0000001a10007986 */ /* 0x0005e8000c101b08 */
[----:B------:R2:W-:Y:S08]  /*2e90*/  STG.E.64 desc[UR8][R16.64+0x10], R24 ;  /* 0x0000101810007986 */ /* 0x0005f0000c101b08 */
[----:B------:R-:W-:-:S04]  /*2ea0*/  @!P4 ISETP.NE.AND P5, PT, R33, RZ, PT ;  /* 0x000000ff2100c20c */ /* 0x000fc80003fa5270 */
[----:B------:R-:W-:-:S05]  /*2eb0*/  @!P4 SEL R0, RZ, 0x1, P5 ;  /* 0x00000001ff00c807 */ /* 0x000fca0002800000 */
[----:B------:R2:W-:Y:S04]  /*2ec0*/  @!P4 STS.U8 [R7+UR4], R0 ;  /* 0x000000000700c988 */ /* 0x0005e80008000004 */
.L_x_30:
[----:B0-----:R-:W-:Y:S05]  /*2ed0*/  BSYNC.RECONVERGENT B1 ;  /* 0x0000000000017941 */ /* 0x001fea0003800200 */
.L_x_29:
[----:B------:R-:W-:Y:S06]  /*2ee0*/  BAR.SYNC.DEFER_BLOCKING 0x0 ;  /* 0x0000000000007b1d */ /* 0x000fec0000010000 */
[----:B------:R-:W-:Y:S04]  /*2ef0*/  BSSY.RECONVERGENT B1, `(.L_x_35) ;  /* 0x000007c000017945 */ /* 0x000fe80003800200 */
[----:B------:R-:W-:Y:S05]  /*2f00*/  @P2 BRA `(.L_x_36) ;  /* 0x0000000400e82947 */ /* 0x000fea0003800000 */
[----:B------:R-:W-:Y:S01]  /*2f10*/  LDS.U8 R33, [R7+UR4] ;  /* 0x0000000407217984 */ /* 0x000fe20008000000 */
[----:B------:R-:W0:Y:S01]  /*2f20*/  MUFU.RCP64H R11, UR6 ;  /* 0x00000006000b7d08 */ /* 0x000e220008001800 */
[----:B------:R-:W-:Y:S01]  /*2f30*/  IMAD.MOV.U32 R10, RZ, RZ, 0x1 ;  /* 0x00000001ff0a7424 */ /* 0x000fe200078e00ff */
[----:B------:R-:W-:Y:S01]  /*2f40*/  BSSY.RECONVERGENT B2, `(.L_x_37) ;  /* 0x0000021000027945 */ /* 0x000fe20003800200 */
[----:B-12---:R-:W1:Y:S04]  /*2f50*/  LDS.U8 R0, [R7+UR4+0x1] ;  /* 0x0000010407007984 */ /* 0x006e680008000000 */
        /* <DEDUP_REMOVED lines=31> */
.L_x_38:
[----:B------:R-:W-:Y:S05]  /*3150*/  BSYNC.RECONVERGENT B2 ;  /* 0x0000000000027941 */ /* 0x000fea0003800200 */
.L_x_37:
        /* <DEDUP_REMOVED lines=68> */
.L_x_40:
[----:B------:R-:W-:Y:S05]  /*35a0*/  BSYNC.RECONVERGENT B0 ;  /* 0x0000000000007941 */ /* 0x000fea0003800200 */
.L_x_39:
        /* <DEDUP_REMOVED lines=16> */
.L_x_36:
[----:B------:R-:W-:Y:S05]  /*36b0*/  BSYNC.RECONVERGENT B1 ;  /* 0x0000000000017941 */ /* 0x000fea0003800200 */
.L_x_35:
[----:B------:R-:W-:Y:S06]  /*36c0*/  BAR.SYNC.DEFER_BLOCKING 0x0 ;  /* 0x0000000000007b1d */ /* 0x000fec0000010000 */
[----:B------:R-:W0:Y:S04]  /*36d0*/  LDS.U8 R9, [R7+UR4] ;  /* 0x0000000407097984 */ /* 0x000e280008000000 */
[----:B0-----:R4:W-:Y:S02]  /*36e0*/  STG.E.U8 desc[UR8][R18.64], R9 ;  /* 0x0000000912007986 */ /* 0x0019e4000c101108 */
.L_x_28:
[----:B------:R-:W-:Y:S01]  /*36f0*/  BAR.SYNC.DEFER_BLOCKING 0x0 ;  /* 0x0000000000007b1d */ /* 0x000fe20000010000 */
[----:B------:R-:W-:-:S13]  /*3700*/  ISETP.NE.AND P4, PT, R8, RZ, PT ;  /* 0x000000ff0800720c */ /* 0x000fda0003f85270 */
[----:B------:R-:W-:Y:S05]  /*3710*/  @!P4 BRA `(.L_x_41) ;  /* 0x0000000c00f8c947 */ /* 0x000fea0003800000 */
[----:B------:R-:W-:Y:S04]  /*3720*/  BSSY.RECONVERGENT B1, `(.L_x_42) ;  /* 0x000007c000017945 */ /* 0x000fe80003800200 */
[----:B------:R-:W-:Y:S05]  /*3730*/  @P0 BRA `(.L_x_43) ;  /* 0x0000000400e80947 */ /* 0x000fea0003800000 */
[----:B------:R-:W-:Y:S01]  /*3740*/  LDS.U8 R33, [R7+UR4] ;  /* 0x0000000407217984 */ /* 0x000fe20008000000 */
[----:B0-----:R-:W0:Y:S01]  /*3750*/  MUFU.RCP64H R11, UR6 ;  /* 0x00000006000b7d08 */ /* 0x001e220008001800 */
[----:B------:R-:W-:Y:S01]  /*3760*/  IMAD.MOV.U32 R10, RZ, RZ, 0x1 ;  /* 0x00000001ff0a7424 */ /* 0x000fe200078e00ff */
[----:B------:R-:W-:Y:S01]  /*3770*/  BSSY.RECONVERGENT B2, `(.L_x_44) ;  /* 0x0000021000027945 */ /* 0x000fe20003800200 */
[----:B-123--:R-:W1:Y:S04]  /*3780*/  LDS.U8 R0, [R7+UR4+0x1] ;  /* 0x0000010407007984 */ /* 0x00ee680008000000 */
[----:B------:R-:W4:Y:S04]  /*3790*/  LDS.U8 R12, [R7+UR4+-0x1] ;  /* 0xffffff04070c7984 */ /* 0x000f280008000000 */
[----:B------:R-:W2:Y:S04]  /*37a0*/  LDS.U8 R14, [R7+UR4+0x1d] ;  /* 0x00001d04070e7984 */ /* 0x000ea80008000000 */
[----:B------:R-:W3:Y:S01]  /*37b0*/  LDS.U8 R22, [R7+UR4+-0x1d] ;  /* 0xffffe30407167984 */ /* 0x000ee20008000000 */
[----:B-1----:R-:W-:-:S02]  /*37c0*/  LOP3.LUT R0, R0, R33, RZ, 0x3c, !PT ;  /* 0x0000002100007212 */ /* 0x002fc400078e3cff */
[-C--:B----4-:R-:W-:Y:S01]  /*37d0*/  LOP3.LUT R9, R12, R33.reuse, RZ, 0x3c, !PT ;  /* 0x000000210c097212 */ /* 0x090fe200078e3cff */
[----:B0-----:R-:W-:Y:S01]  /*37e0*/  DFMA R12, R10, -R20, 1 ;  /* 0x3ff000000a0c742b */ /* 0x001fe20000000814 */
[----:B------:R-:W-:Y:S02]  /*37f0*/  PRMT R0, R0, 0x8880, RZ ;  /* 0x0000888000007816 */ /* 0x000fe400000000ff */
[-C--:B--2---:R-:W-:Y:S02]  /*3800*/  LOP3.LUT R14, R14, R33.reuse, RZ, 0x3c, !PT ;  /* 0x000000210e0e7212 */ /* 0x084fe400078e3cff */
[----:B------:R-:W-:Y:S02]  /*3810*/  PRMT R9, R9, 0x8880, RZ ;  /* 0x0000888009097816 */ /* 0x000fe400000000ff */
[----:B---3--:R-:W-:Y:S01]  /*3820*/  LOP3.LUT R22, R22, R33, RZ, 0x3c, !PT ;  /* 0x0000002116167212 */ /* 0x008fe200078e3cff */
        /* <DEDUP_REMOVED lines=21> */
.L_x_45:
[----:B------:R-:W-:Y:S05]  /*3980*/  BSYNC.RECONVERGENT B2 ;  /* 0x0000000000027941 */ /* 0x000fea0003800200 */
.L_x_44:
        /* <DEDUP_REMOVED lines=68> */
.L_x_47:
[----:B------:R-:W-:Y:S05]  /*3dd0*/  BSYNC.RECONVERGENT B0 ;  /* 0x0000000000007941 */ /* 0x000fea0003800200 */
.L_x_46:
        /* <DEDUP_REMOVED lines=16> */
.L_x_43:
[----:B0-----:R-:W-:Y:S05]  /*3ee0*/  BSYNC.RECONVERGENT B1 ;  /* 0x0000000000017941 */ /* 0x001fea0003800200 */
.L_x_42:
[----:B------:R-:W-:Y:S06]  /*3ef0*/  BAR.SYNC.DEFER_BLOCKING 0x0 ;  /* 0x0000000000007b1d */ /* 0x000fec0000010000 */
[----:B------:R-:W-:Y:S04]  /*3f00*/  BSSY.RECONVERGENT B1, `(.L_x_48) ;  /* 0x000007c000017945 */ /* 0x000fe80003800200 */
[----:B------:R-:W-:Y:S05]  /*3f10*/  @P2 BRA `(.L_x_49) ;  /* 0x0000000400e82947 */ /* 0x000fea0003800000 */
[----:B------:R-:W-:Y:S01]  /*3f20*/  LDS.U8 R33, [R7+UR4] ;  /* 0x0000000407217984 */ /* 0x000fe20008000000 */
[----:B------:R-:W0:Y:S01]  /*3f30*/  MUFU.RCP64H R11, UR6 ;  /* 0x00000006000b7d08 */ /* 0x000e220008001800 */
        /* <DEDUP_REMOVED lines=34> */
.L_x_51:
[----:B------:R-:W-:Y:S05]  /*4160*/  BSYNC.RECONVERGENT B2 ;  /* 0x0000000000027941 */ /* 0x000fea0003800200 */
.L_x_50:
        /* <DEDUP_REMOVED lines=68> */
.L_x_53:
[----:B------:R-:W-:Y:S05]  /*45b0*/  BSYNC.RECONVERGENT B0 ;  /* 0x0000000000007941 */ /* 0x000fea0003800200 */
.L_x_52:
        /* <DEDUP_REMOVED lines=16> */
.L_x_49:
[----:B------:R-:W-:Y:S05]  /*46c0*/  BSYNC.RECONVERGENT B1 ;  /* 0x0000000000017941 */ /* 0x000fea0003800200 */
.L_x_48:
[----:B------:R-:W-:Y:S06]  /*46d0*/  BAR.SYNC.DEFER_BLOCKING 0x0 ;  /* 0x0000000000007b1d */ /* 0x000fec0000010000 */
[----:B----4-:R-:W0:Y:S04]  /*46e0*/  LDS.U8 R9, [R7+UR4] ;  /* 0x0000000407097984 */ /* 0x010e280008000000 */
[----:B0-----:R0:W-:Y:S02]  /*46f0*/  STG.E.U8 desc[UR8][R18.64], R9 ;  /* 0x0000000912007986 */ /* 0x0011e4000c101108 */
.L_x_41:
[----:B-123--:R-:W0:Y:S01]  /*4700*/  LDC R14, c[0x0][0x38c] ;  /* 0x0000e300ff0e7b82 */ /* 0x00ee220000000800 */
[----:B------:R-:W-:Y:S02]  /*4710*/  ISETP.GE.AND P6, PT, R2, RZ, PT ;  /* 0x000000ff0200720c */ /* 0x000fe40003fc6270 */
[----:B0---4-:R-:W-:-:S04]  /*4720*/  IABS R9, R14 ;  /* 0x0000000e00097213 */ /* 0x011fc80000000000 */
[----:B------:R-:W0:Y:S08]  /*4730*/  I2F.RP R0, R9 ;  /* 0x0000000900007306 */ /* 0x000e300000209400 */
[----:B0-----:R-:W0:Y:S02]  /*4740*/  MUFU.RCP R0, R0 ;  /* 0x0000000000007308 */ /* 0x001e240000001000 */
[----:B0-----:R-:W-:-:S06]  /*4750*/  VIADD R10, R0, 0xffffffe ;  /* 0x0ffffffe000a7836 */ /* 0x001fcc0000000000 */
[----:B------:R0:W1:Y:S02]  /*4760*/  F2I.FTZ.U32.TRUNC.NTZ R11, R10 ;  /* 0x0000000a000b7305 */ /* 0x000064000021f000 */
[----:B0-----:R-:W-:Y:S02]  /*4770*/  IMAD.MOV.U32 R10, RZ, RZ, RZ ;  /* 0x000000ffff0a7224 */ /* 0x001fe400078e00ff */
[----:B-1----:R-:W-:-:S04]  /*4780*/  IMAD.MOV R12, RZ, RZ, -R11 ;  /* 0x000000ffff0c7224 */ /* 0x002fc800078e0a0b */
[----:B------:R-:W-:Y:S01]  /*4790*/  IMAD R13, R12, R9, RZ ;  /* 0x000000090c0d7224 */ /* 0x000fe200078e02ff */
[----:B------:R-:W-:-:S03]  /*47a0*/  IABS R12, R2 ;  /* 0x00000002000c7213 */ /* 0x000fc60000000000 */
[----:B------:R-:W-:-:S06]  /*47b0*/  IMAD.HI.U32 R11, R11, R13, R10 ;  /* 0x0000000d0b0b7227 */ /* 0x000fcc00078e000a */
[----:B------:R-:W-:-:S04]  /*47c0*/  IMAD.HI.U32 R11, R11, R12, RZ ;  /* 0x0000000c0b0b7227 */ /* 0x000fc800078e00ff */
[----:B------:R-:W-:-:S04]  /*47d0*/  IMAD.MOV R11, RZ, RZ, -R11 ;  /* 0x000000ffff0b7224 */ /* 0x000fc800078e0a0b */
[----:B------:R-:W-:-:S05]  /*47e0*/  IMAD R0, R9, R11, R12 ;  /* 0x0000000b09007224 */ /* 0x000fca00078e020c */
[----:B------:R-:W-:-:S13]  /*47f0*/  ISETP.GT.U32.AND P4, PT, R9, R0, PT ;  /* 0x000000000900720c */ /* 0x000fda0003f84070 */
[----:B------:R-:W-:Y:S01]  /*4800*/  @!P4 IMAD.IADD R0, R0, 0x1, -R9 ;  /* 0x000000010000c824 */ /* 0x000fe200078e0a09 */
[----:B------:R-:W-:-:S04]  /*4810*/  ISETP.NE.AND P4, PT, R14, RZ, PT ;  /* 0x000000ff0e00720c */ /* 0x000fc80003f85270 */
[----:B------:R-:W-:-:S13]  /*4820*/  ISETP.GT.U32.AND P5, PT, R9, R0, PT ;  /* 0x000000000900720c */ /* 0x000fda0003fa4070 */
[----:B------:R-:W-:-:S04]  /*4830*/  @!P5 IMAD.IADD R0, R0, 0x1, -R9 ;  /* 0x000000010000d824 */ /* 0x000fc800078e0a09 */
[----:B------:R-:W-:Y:S01]  /*4840*/  @!P6 IMAD.MOV R0, RZ, RZ, -R0 ;  /* 0x000000ffff00e224 */ /* 0x000fe200078e0a00 */
[----:B------:R-:W-:-:S04]  /*4850*/  @!P4 LOP3.LUT R0, RZ, R14, RZ, 0x33, !PT ;  /* 0x0000000eff00c212 */ /* 0x000fc800078e33ff */
[----:B------:R-:W-:-:S13]  /*4860*/  ISETP.NE.AND P4, PT, R0, RZ, PT ;  /* 0x000000ff0000720c */ /* 0x000fda0003f85270 */
[----:B------:R-:W-:Y:S05]  /*4870*/  @P4 BRA `(.L_x_54) ;  /* 0x00000000009c4947 */ /* 0x000fea0003800000 */
[----:B------:R-:W-:Y:S04]  /*4880*/  BSSY.RECONVERGENT B0, `(.L_x_55) ;  /* 0x000000b000007945 */ /* 0x000fe80003800200 */
[----:B------:R-:W-:Y:S05]  /*4890*/  @!P1 BRA `(.L_x_56) ;  /* 0x0000000000249947 */ /* 0x000fea0003800000 */
[----:B------:R-:W2:Y:S01]  /*48a0*/  LDG.E.S8 R0, desc[UR8][R18.64] ;  /* 0x0000000812007981 */ /* 0x000ea2000c1e1300 */
[----:B------:R-:W0:Y:S01]  /*48b0*/  LDC.64 R10, c[0x0][0x3a8] ;  /* 0x0000ea00ff0a7b82 */ /* 0x000e220000000a00 */
[----:B------:R-:W-:Y:S01]  /*48c0*/  VOTEU.ANY UR5, UPT, PT ;  /* 0x0000000000057886 */ /* 0x000fe200038e0100 */
[----:B------:R-:W1:Y:S01]  /*48d0*/  S2R R9, SR_LANEID ;  /* 0x0000000000097919 */ /* 0x000e620000000000 */
[----:B------:R-:W-:-:S06]  /*48e0*/  UFLO.U32 UR5, UR5 ;  /* 0x00000005000572bd */ /* 0x000fcc00080e0000 */
[----:B-1----:R-:W-:Y:S01]  /*48f0*/  ISETP.EQ.U32.AND P4, PT, R9, UR5, PT ;  /* 0x0000000509007c0c */ /* 0x002fe2000bf82070 */
[----:B--2---:R-:W1:Y:S02]  /*4900*/  REDUX.SUM UR10, R0 ;  /* 0x00000000000a73c4 */ /* 0x004e64000000c000 */
[----:B-1----:R-:W-:-:S10]  /*4910*/  IMAD.U32 R9, RZ, RZ, UR10 ;  /* 0x0000000aff097e24 */ /* 0x002fd4000f8e00ff */
[----:B0-----:R0:W-:Y:S02]  /*4920*/  @P4 REDG.E.ADD.STRONG.GPU desc[UR8][R10.64], R9 ;  /* 0x000000090a00498e */ /* 0x0011e4000c12e108 */
.L_x_56:
[----:B------:R-:W-:Y:S05]  /*4930*/  BSYNC.RECONVERGENT B0 ;  /* 0x0000000000007941 */ /* 0x000fea0003800200 */
.L_x_55:
[----:B------:R-:W-:Y:S01]  /*4940*/  BAR.SYNC.DEFER_BLOCKING 0x0 ;  /* 0x0000000000007b1d */ /* 0x000fe20000010000 */
[----:B------:R-:W-:-:S05]  /*4950*/  LOP3.LUT P4, RZ, R5, R4, RZ, 0xfc, !PT ;  /* 0x0000000405ff7212 */ /* 0x000fca000788fcff */
[----:B------:R-:W-:Y:S08]  /*4960*/  BSSY.RECONVERGENT B0, `(.L_x_54) ;  /* 0x0000018000007945 */ /* 0x000ff00003800200 */
[----:B------:R-:W-:Y:S05]  /*4970*/  @P4 BRA `(.L_x_57) ;  /* 0x0000000000584947 */ /* 0x000fea0003800000 */
[----:B0-----:R-:W0:Y:S02]  /*4980*/  LDC.64 R10, c[0x0][0x3a8] ;  /* 0x0000ea00ff0a7b82 */ /* 0x001e240000000a00 */
[----:B0-----:R-:W2:Y:S01]  /*4990*/  LDG.E R10, desc[UR8][R10.64] ;  /* 0x000000080a0a7981 */ /* 0x001ea2000c1e1900 */
[----:B------:R-:W-:Y:S02]  /*49a0*/  IMAD.MOV.U32 R13, RZ, RZ, 0x45cd0800 ;  /* 0x45cd0800ff0d7424 */ /* 0x000fe400078e00ff */
[----:B------:R-:W-:-:S04]  /*49b0*/  IMAD.MOV.U32 R12, RZ, RZ, 0x391fd1cd ;  /* 0x391fd1cdff0c7424 */ /* 0x000fc800078e00ff */
[----:B------:R-:W-:-:S04]  /*49c0*/  FFMA R9, -R13, R12, 1 ;  /* 0x3f8000000d097423 */ /* 0x000fc8000000010c */
[----:B------:R-:W-:Y:S01]  /*49d0*/  FFMA R9, R9, R12, 0.00015241578512359410524 ;  /* 0x391fd1cd09097423 */ /* 0x000fe2000000000c */
[----:B--2---:R-:W-:-:S05]  /*49e0*/  I2FP.F32.S32 R0, R10 ;  /* 0x0000000a00007245 */ /* 0x004fca0000201400 */
[----:B------:R-:W-:-:S04]  /*49f0*/  FFMA R0, R0, 2, -R13 ;  /* 0x4000000000007823 */ /* 0x000fc8000000080d */
[----:B------:R-:W0:Y:S01]  /*4a00*/  FCHK P4, R0, 6561 ;  /* 0x45cd080000007902 */ /* 0x000e220000080000 */
[----:B------:R-:W-:-:S04]  /*4a10*/  FFMA R12, R0, R9, RZ ;  /* 0x00000009000c7223 */ /* 0x000fc800000000ff */
[----:B------:R-:W-:-:S04]  /*4a20*/  FFMA R13, R12, -6561, R0 ;  /* 0xc5cd08000c0d7823 */ /* 0x000fc80000000000 */
[----:B------:R-:W-:Y:S01]  /*4a30*/  FFMA R9, R9, R13, R12 ;  /* 0x0000000d09097223 */ /* 0x000fe2000000000c */
[----:B0-----:R-:W-:Y:S06]  /*4a40*/  @!P4 BRA `(.L_x_58) ;  /* 0x00000000000cc947 */ /* 0x001fec0003800000 */
[----:B------:R-:W-:-:S07]  /*4a50*/  MOV R10, 0x4a70 ;  /* 0x00004a70000a7802 */ /* 0x000fce0000000f00 */
[----:B------:R-:W-:Y:S05]  /*4a60*/  CALL.REL.NOINC `($__internal_1_$__cuda_sm3x_div_rn_noftz_f32_slowpath) ;  /* 0x0000000400a87944 */ /* 0x000fea0003c00000 */
[----:B------:R-:W-:-:S07]  /*4a70*/  IMAD.MOV.U32 R9, RZ, RZ, R0 ;  /* 0x000000ffff097224 */ /* 0x000fce00078e0000 */
.L_x_58:
[----:B------:R-:W0:Y:S02]  /*4a80*/  LDC.64 R10, c[0x0][0x3a0] ;  /* 0x0000e800ff0a7b82 */ /* 0x000e240000000a00 */
[----:B0-----:R-:W2:Y:S06]  /*4a90*/  LDG.E R0, desc[UR8][R10.64] ;  /* 0x000000080a007981 */ /* 0x001eac000c1e1900 */
[----:B------:R-:W0:Y:S01]  /*4aa0*/  LDC.64 R12, c[0x0][0x3a8] ;  /* 0x0000ea00ff0c7b82 */ /* 0x000e220000000a00 */
[----:B--2---:R-:W-:-:S05]  /*4ab0*/  FADD R9, R0, R9 ;  /* 0x0000000900097221 */ /* 0x004fca0000000000 */
[----:B------:R1:W-:Y:S04]  /*4ac0*/  STG.E desc[UR8][R10.64], R9 ;  /* 0x000000090a007986 */ /* 0x0003e8000c101908 */
[----:B0-----:R1:W-:Y:S02]  /*4ad0*/  STG.E desc[UR8][R12.64], RZ ;  /* 0x000000ff0c007986 */ /* 0x0013e4000c101908 */
.L_x_57:
[----:B------:R-:W-:Y:S05]  /*4ae0*/  BSYNC.RECONVERGENT B0 ;  /* 0x0000000000007941 */ /* 0x000fea0003800200 */
.L_x_54:
[----:B------:R-:W-:Y:S01]  /*4af0*/  VIADD R2, R2, 0x1 ;  /* 0x0000000102027836 */ /* 0x000fe20000000000 */
[----:B------:R-:W-:Y:S06]  /*4b00*/  @P3 BRA `(.L_x_59) ;  /* 0xffffffd800e43947 */ /* 0x000fec000383ffff */
[----:B------:R-:W-:Y:S05]  /*4b10*/  EXIT ;  /* 0x000000000000794d */ /* 0x000fea0003800000 */
        .weak           $__internal_0_$__cuda_sm20_div_rn_f64_full
        .type           $__internal_0_$__cuda_sm20_div_rn_f64_full,@function
        .size           $__internal_0_$__cuda_sm20_div_rn_f64_full,($__internal_1_$__cuda_sm3x_div_rn_noftz_f32_slowpath - $__internal_0_$__cuda_sm20_div_rn_f64_full)
$__internal_0_$__cuda_sm20_div_rn_f64_full:
[C---:B------:R-:W-:Y:S01]  /*4b20*/  FSETP.GEU.AND P4, PT, |R3|.reuse, 1.469367938527859385e-39, PT ;  /* 0x001000000300780b */ /* 0x040fe20003f8e200 */
[----:B------:R-:W-:Y:S01]  /*4b30*/  IMAD.U32 R12, RZ, RZ, UR7 ;  /* 0x00000007ff0c7e24 */ /* 0x000fe2000f8e00ff */
[----:B------:R-:W-:Y:S01]  /*4b40*/  LOP3.LUT R9, R3, 0x800fffff, RZ, 0xc0, !PT ;  /* 0x800fffff03097812 */ /* 0x000fe200078ec0ff */
[----:B------:R-:W-:Y:S01]  /*4b50*/  IMAD.MOV.U32 R13, RZ, RZ, R3 ;  /* 0x000000ffff0d7224 */ /* 0x000fe200078e0003 */
[----:B------:R-:W-:Y:S01]  /*4b60*/  FSETP.GEU.AND P5, PT, |R11|, 1.469367938527859385e-39, PT ;  /* 0x001000000b00780b */ /* 0x000fe20003fae200 */
[----:B------:R-:W-:Y:S01]  /*4b70*/  IMAD.U32 R14, RZ, RZ, UR7 ;  /* 0x00000007ff0e7e24 */ /* 0x000fe2000f8e00ff */
[----:B------:R-:W-:Y:S01]  /*4b80*/  LOP3.LUT R15, R9, 0x3ff00000, RZ, 0xfc, !PT ;  /* 0x3ff00000090f7812 */ /* 0x000fe200078efcff */
[----:B------:R-:W-:Y:S01]  /*4b90*/  IMAD.MOV.U32 R26, RZ, RZ, 0x1 ;  /* 0x00000001ff1a7424 */ /* 0x000fe200078e00ff */
[----:B------:R-:W-:Y:S01]  /*4ba0*/  LOP3.LUT R9, R11, 0x7ff00000, RZ, 0xc0, !PT ;  /* 0x7ff000000b097812 */ /* 0x000fe200078ec0ff */
[----:B------:R-:W-:Y:S01]  /*4bb0*/  IMAD.MOV.U32 R30, RZ, RZ, 0x1ca00000 ;  /* 0x1ca00000ff1e7424 */ /* 0x000fe200078e00ff */
[----:B------:R-:W-:Y:S01]  /*4bc0*/  LOP3.LUT R32, R3, 0x7ff00000, RZ, 0xc0, !PT ;  /* 0x7ff0000003207812 */ /* 0x000fe200078ec0ff */
[----:B------:R-:W-:Y:S02]  /*4bd0*/  BSSY.RECONVERGENT B0, `(.L_x_60) ;  /* 0x000004e000007945 */ /* 0x000fe40003800200 */
[----:B------:R-:W-:Y:S01]  /*4be0*/  @!P4 DMUL R14, R12, 8.98846567431157953865e+307 ;  /* 0x7fe000000c0ec828 */ /* 0x000fe20000000000 */
[----:B------:R-:W-:-:S03]  /*4bf0*/  IMAD.MOV.U32 R31, RZ, RZ, R9 ;  /* 0x000000ffff1f7224 */ /* 0x000fc600078e0009 */
[----:B------:R-:W-:Y:S02]  /*4c00*/  @!P5 LOP3.LUT R22, R13, 0x7ff00000, RZ, 0xc0, !PT ;  /* 0x7ff000000d16d812 */ /* 0x000fe400078ec0ff */
[----:B------:R-:W0:Y:S02]  /*4c10*/  MUFU.RCP64H R27, R15 ;  /* 0x0000000f001b7308 */ /* 0x000e240000001800 */
[----:B------:R-:W-:-:S04]  /*4c20*/  @!P5 ISETP.GE.U32.AND P6, PT, R9, R22, PT ;  /* 0x000000160900d20c */ /* 0x000fc80003fc6070 */
[C---:B------:R-:W-:Y:S02]  /*4c30*/  @!P5 SEL R25, R30.reuse, 0x63400000, !P6 ;  /* 0x634000001e19d807 */ /* 0x040fe40007000000 */
[----:B------:R-:W-:Y:S02]  /*4c40*/  ISETP.GE.U32.AND P6, PT, R9, R32, PT ;  /* 0x000000200900720c */ /* 0x000fe40003fc6070 */
[--C-:B------:R-:W-:Y:S02]  /*4c50*/  @!P5 LOP3.LUT R22, R25, 0x80000000, R11.reuse, 0xf8, !PT ;  /* 0x800000001916d812 */ /* 0x100fe400078ef80b */
[----:B------:R-:W-:Y:S02]  /*4c60*/  SEL R23, R30, 0x63400000, !P6 ;  /* 0x634000001e177807 */ /* 0x000fe40007000000 */
[----:B------:R-:W-:Y:S02]  /*4c70*/  @!P4 LOP3.LUT R32, R15, 0x7ff00000, RZ, 0xc0, !PT ;  /* 0x7ff000000f20c812 */ /* 0x000fe400078ec0ff */
[----:B------:R-:W-:Y:S01]  /*4c80*/  LOP3.LUT R23, R23, 0x800fffff, R11, 0xf8, !PT ;  /* 0x800fffff17177812 */ /* 0x000fe200078ef80b */
[----:B0-----:R-:W-:-:S02]  /*4c90*/  DFMA R28, R26, -R14, 1 ;  /* 0x3ff000001a1c742b */ /* 0x001fc4000000080e */
[----:B------:R-:W-:-:S06]  /*4ca0*/  VIADD R34, R32, 0xffffffff ;  /* 0xffffffff20227836 */ /* 0x000fcc0000000000 */
[----:B------:R-:W-:-:S08]  /*4cb0*/  DFMA R28, R28, R28, R28 ;  /* 0x0000001c1c1c722b */ /* 0x000fd0000000001c */
[----:B------:R-:W-:Y:S01]  /*4cc0*/  DFMA R26, R26, R28, R26 ;  /* 0x0000001c1a1a722b */ /* 0x000fe2000000001a */
[----:B------:R-:W-:Y:S01]  /*4cd0*/  @!P5 LOP3.LUT R29, R22, 0x100000, RZ, 0xfc, !PT ;  /* 0x00100000161dd812 */ /* 0x000fe200078efcff */
[----:B------:R-:W-:Y:S02]  /*4ce0*/  IMAD.MOV.U32 R22, RZ, RZ, R10 ;  /* 0x000000ffff167224 */ /* 0x000fe400078e000a */
[----:B------:R-:W-:-:S04]  /*4cf0*/  @!P5 IMAD.MOV.U32 R28, RZ, RZ, RZ ;  /* 0x000000ffff1cd224 */ /* 0x000fc800078e00ff */
[----:B------:R-:W-:Y:S02]  /*4d00*/  DFMA R24, R26, -R14, 1 ;  /* 0x3ff000001a18742b */ /* 0x000fe4000000080e */
[----:B------:R-:W-:-:S06]  /*4d10*/  @!P5 DFMA R22, R22, 2, -R28 ;  /* 0x400000001616d82b */ /* 0x000fcc000000081c */
[----:B------:R-:W-:-:S04]  /*4d20*/  DFMA R24, R26, R24, R26 ;  /* 0x000000181a18722b */ /* 0x000fc8000000001a */
[----:B------:R-:W-:-:S04]  /*4d30*/  @!P5 LOP3.LUT R31, R23, 0x7ff00000, RZ, 0xc0, !PT ;  /* 0x7ff00000171fd812 */ /* 0x000fc800078ec0ff */
[----:B------:R-:W-:Y:S01]  /*4d40*/  DMUL R26, R24, R22 ;  /* 0x00000016181a7228 */ /* 0x000fe20000000000 */
[----:B------:R-:W-:-:S05]  /*4d50*/  VIADD R28, R31, 0xffffffff ;  /* 0xffffffff1f1c7836 */ /* 0x000fca0000000000 */
[----:B------:R-:W-:Y:S02]  /*4d60*/  ISETP.GT.U32.AND P4, PT, R28, 0x7feffffe, PT ;  /* 0x7feffffe1c00780c */ /* 0x000fe40003f84070 */
[----:B------:R-:W-:Y:S02]  /*4d70*/  DFMA R28, R26, -R14, R22 ;  /* 0x8000000e1a1c722b */ /* 0x000fe40000000016 */
[----:B------:R-:W-:-:S06]  /*4d80*/  ISETP.GT.U32.OR P4, PT, R34, 0x7feffffe, P4 ;  /* 0x7feffffe2200780c */ /* 0x000fcc0002784470 */
[----:B------:R-:W-:-:S07]  /*4d90*/  DFMA R28, R24, R28, R26 ;  /* 0x0000001c181c722b */ /* 0x000fce000000001a */
[----:B------:R-:W-:Y:S05]  /*4da0*/  @P4 BRA `(.L_x_61) ;  /* 0x00000000006c4947 */ /* 0x000fea0003800000 */
[----:B------:R-:W-:Y:S01]  /*4db0*/  LOP3.LUT R10, R13, 0x7ff00000, RZ, 0xc0, !PT ;  /* 0x7ff000000d0a7812 */ /* 0x000fe200078ec0ff */
[----:B------:R-:W-:-:S03]  /*4dc0*/  IMAD.MOV.U32 R26, RZ, RZ, RZ ;  /* 0x000000ffff1a7224 */ /* 0x000fc600078e00ff */
[CC--:B------:R-:W-:Y:S02]  /*4dd0*/  VIADDMNMX R11, R9.reuse, -R10.reuse, 0xb9600000, !PT ;  /* 0xb9600000090b7446 */ /* 0x0c0fe4000780090a */
[----:B------:R-:W-:Y:S02]  /*4de0*/  ISETP.GE.U32.AND P4, PT, R9, R10, PT ;  /* 0x0000000a0900720c */ /* 0x000fe40003f86070 */
[----:B------:R-:W-:Y:S02]  /*4df0*/  VIMNMX R11, PT, PT, R11, 0x46a00000, PT ;  /* 0x46a000000b0b7848 */ /* 0x000fe40003fe0100 */
[----:B------:R-:W-:-:S05]  /*4e00*/  SEL R30, R30, 0x63400000, !P4 ;  /* 0x634000001e1e7807 */ /* 0x000fca0006000000 */
[----:B------:R-:W-:-:S04]  /*4e10*/  IMAD.IADD R11, R11, 0x1, -R30 ;  /* 0x000000010b0b7824 */ /* 0x000fc800078e0a1e */
[----:B------:R-:W-:-:S06]  /*4e20*/  VIADD R27, R11, 0x7fe00000 ;  /* 0x7fe000000b1b7836 */ /* 0x000fcc0000000000 */
[----:B------:R-:W-:-:S10]  /*4e30*/  DMUL R24, R28, R26 ;  /* 0x0000001a1c187228 */ /* 0x000fd40000000000 */
[----:B------:R-:W-:-:S13]  /*4e40*/  FSETP.GTU.AND P4, PT, |R25|, 1.469367938527859385e-39, PT ;  /* 0x001000001900780b */ /* 0x000fda0003f8c200 */
[----:B------:R-:W-:Y:S05]  /*4e50*/  @P4 BRA `(.L_x_62) ;  /* 0x0000000000944947 */ /* 0x000fea0003800000 */
[----:B------:R-:W-:Y:S01]  /*4e60*/  DFMA R14, R28, -R14, R22 ;  /* 0x8000000e1c0e722b */ /* 0x000fe20000000016 */
[----:B------:R-:W-:-:S09]  /*4e70*/  IMAD.MOV.U32 R26, RZ, RZ, RZ ;  /* 0x000000ffff1a7224 */ /* 0x000fd200078e00ff */
[C---:B------:R-:W-:Y:S02]  /*4e80*/  FSETP.NEU.AND P4, PT, R15.reuse, RZ, PT ;  /* 0x000000ff0f00720b */ /* 0x040fe40003f8d000 */
[----:B------:R-:W-:-:S04]  /*4e90*/  LOP3.LUT R9, R15, 0x80000000, R13, 0x48, !PT ;  /* 0x800000000f097812 */ /* 0x000fc800078e480d */
[----:B------:R-:W-:-:S07]  /*4ea0*/  LOP3.LUT R27, R9, R27, RZ, 0xfc, !PT ;  /* 0x0000001b091b7212 */ /* 0x000fce00078efcff */
[----:B------:R-:W-:Y:S05]  /*4eb0*/  @!P4 BRA `(.L_x_62) ;  /* 0x00000000007cc947 */ /* 0x000fea0003800000 */
[----:B------:R-:W-:Y:S01]  /*4ec0*/  IMAD.MOV R13, RZ, RZ, -R11 ;  /* 0x000000ffff0d7224 */ /* 0x000fe200078e0a0b */
[----:B------:R-:W-:Y:S01]  /*4ed0*/  IADD3 R11, PT, PT, -R11, -0x43300000, RZ ;  /* 0xbcd000000b0b7810 */ /* 0x000fe20007ffe1ff */
[----:B------:R-:W-:-:S06]  /*4ee0*/  IMAD.MOV.U32 R12, RZ, RZ, RZ ;  /* 0x000000ffff0c7224 */ /* 0x000fcc00078e00ff */
[----:B------:R-:W-:Y:S02]  /*4ef0*/  DFMA R12, R24, -R12, R28 ;  /* 0x8000000c180c722b */ /* 0x000fe4000000001c */
[----:B------:R-:W-:-:S08]  /*4f00*/  DMUL.RP R28, R28, R26 ;  /* 0x0000001a1c1c7228 */ /* 0x000fd00000008000 */
[----:B------:R-:W-:Y:S02]  /*4f10*/  FSETP.NEU.AND P4, PT, |R13|, R11, PT ;  /* 0x0000000b0d00720b */ /* 0x000fe40003f8d200 */
[----:B------:R-:W-:Y:S02]  /*4f20*/  LOP3.LUT R9, R29, R9, RZ, 0x3c, !PT ;  /* 0x000000091d097212 */ /* 0x000fe400078e3cff */
[----:B------:R-:W-:Y:S02]  /*4f30*/  FSEL R24, R28, R24, !P4 ;  /* 0x000000181c187208 */ /* 0x000fe40006000000 */
[----:B------:R-:W-:Y:S01]  /*4f40*/  FSEL R25, R9, R25, !P4 ;  /* 0x0000001909197208 */ /* 0x000fe20006000000 */
[----:B------:R-:W-:Y:S06]  /*4f50*/  BRA `(.L_x_62) ;  /* 0x0000000000547947 */ /* 0x000fec0003800000 */
.L_x_61:
[----:B------:R-:W-:-:S14]  /*4f60*/  DSETP.NAN.AND P4, PT, R10, R10, PT ;  /* 0x0000000a0a00722a */ /* 0x000fdc0003f88000 */
[----:B------:R-:W-:Y:S05]  /*4f70*/  @P4 BRA `(.L_x_63) ;  /* 0x0000000000444947 */ /* 0x000fea0003800000 */
[----:B------:R-:W-:-:S14]  /*4f80*/  DSETP.NAN.AND P4, PT, R12, R12, PT ;  /* 0x0000000c0c00722a */ /* 0x000fdc0003f88000 */
[----:B------:R-:W-:Y:S05]  /*4f90*/  @P4 BRA `(.L_x_64) ;  /* 0x0000000000304947 */ /* 0x000fea0003800000 */
[----:B------:R-:W-:Y:S01]  /*4fa0*/  ISETP.NE.AND P4, PT, R31, R32, PT ;  /* 0x000000201f00720c */ /* 0x000fe20003f85270 */
[----:B------:R-:W-:Y:S02]  /*4fb0*/  IMAD.MOV.U32 R24, RZ, RZ, 0x0 ;  /* 0x00000000ff187424 */ /* 0x000fe400078e00ff */
[----:B------:R-:W-:-:S10]  /*4fc0*/  IMAD.MOV.U32 R25, RZ, RZ, -0x80000 ;  /* 0xfff80000ff197424 */ /* 0x000fd400078e00ff */
[----:B------:R-:W-:Y:S05]  /*4fd0*/  @!P4 BRA `(.L_x_62) ;  /* 0x000000000034c947 */ /* 0x000fea0003800000 */
[----:B------:R-:W-:Y:S02]  /*4fe0*/  ISETP.NE.AND P4, PT, R31, 0x7ff00000, PT ;  /* 0x7ff000001f00780c */ /* 0x000fe40003f85270 */
[----:B------:R-:W-:Y:S02]  /*4ff0*/  LOP3.LUT R25, R11, 0x80000000, R13, 0x48, !PT ;  /* 0x800000000b197812 */ /* 0x000fe400078e480d */
[----:B------:R-:W-:-:S13]  /*5000*/  ISETP.EQ.OR P4, PT, R32, RZ, !P4 ;  /* 0x000000ff2000720c */ /* 0x000fda0006782670 */
[----:B------:R-:W-:Y:S01]  /*5010*/  @P4 LOP3.LUT R9, R25, 0x7ff00000, RZ, 0xfc, !PT ;  /* 0x7ff0000019094812 */ /* 0x000fe200078efcff */
[----:B------:R-:W-:Y:S02]  /*5020*/  @!P4 IMAD.MOV.U32 R24, RZ, RZ, RZ ;  /* 0x000000ffff18c224 */ /* 0x000fe400078e00ff */
[----:B------:R-:W-:Y:S02]  /*5030*/  @P4 IMAD.MOV.U32 R24, RZ, RZ, RZ ;  /* 0x000000ffff184224 */ /* 0x000fe400078e00ff */
[----:B------:R-:W-:Y:S01]  /*5040*/  @P4 IMAD.MOV.U32 R25, RZ, RZ, R9 ;  /* 0x000000ffff194224 */ /* 0x000fe200078e0009 */
[----:B------:R-:W-:Y:S06]  /*5050*/  BRA `(.L_x_62) ;  /* 0x0000000000147947 */ /* 0x000fec0003800000 */
.L_x_64:
[----:B------:R-:W-:Y:S01]  /*5060*/  LOP3.LUT R25, R13, 0x80000, RZ, 0xfc, !PT ;  /* 0x000800000d197812 */ /* 0x000fe200078efcff */
[----:B------:R-:W-:Y:S01]  /*5070*/  IMAD.MOV.U32 R24, RZ, RZ, R12 ;  /* 0x000000ffff187224 */ /* 0x000fe200078e000c */
[----:B------:R-:W-:Y:S06]  /*5080*/  BRA `(.L_x_62) ;  /* 0x0000000000087947 */ /* 0x000fec0003800000 */
.L_x_63:
[----:B------:R-:W-:Y:S01]  /*5090*/  LOP3.LUT R25, R11, 0x80000, RZ, 0xfc, !PT ;  /* 0x000800000b197812 */ /* 0x000fe200078efcff */
[----:B------:R-:W-:-:S07]  /*50a0*/  IMAD.MOV.U32 R24, RZ, RZ, R10 ;  /* 0x000000ffff187224 */ /* 0x000fce00078e000a */
.L_x_62:
[----:B------:R-:W-:Y:S05]  /*50b0*/  BSYNC.RECONVERGENT B0 ;  /* 0x0000000000007941 */ /* 0x000fea0003800200 */
.L_x_60:
[----:B------:R-:W-:Y:S02]  /*50c0*/  IMAD.MOV.U32 R10, RZ, RZ, R0 ;  /* 0x000000ffff0a7224 */ /* 0x000fe400078e0000 */
[----:B------:R-:W-:Y:S02]  /*50d0*/  IMAD.MOV.U32 R11, RZ, RZ, 0x0 ;  /* 0x00000000ff0b7424 */ /* 0x000fe400078e00ff */
[----:B------:R-:W-:Y:S02]  /*50e0*/  IMAD.MOV.U32 R30, RZ, RZ, R24 ;  /* 0x000000ffff1e7224 */ /* 0x000fe400078e0018 */
[----:B------:R-:W-:Y:S01]  /*50f0*/  IMAD.MOV.U32 R31, RZ, RZ, R25 ;  /* 0x000000ffff1f7224 */ /* 0x000fe200078e0019 */
[----:B------:R-:W-:Y:S06]  /*5100*/  RET.REL.NODEC R10 `(_Z24dev_measure_cycle_kernel12measure_planPcP17curandStateXORWOWPfPid) ;  /* 0xffffffac0abc7950 */ /* 0x000fec0003c3ffff */
        .weak           $__internal_1_$__cuda_sm3x_div_rn_noftz_f32_slowpath
        .type           $__internal_1_$__cuda_sm3x_div_rn_noftz_f32_slowpath,@function
        .size           $__internal_1_$__cuda_sm3x_div_rn_noftz_f32_slowpath,(.L_x_88 - $__internal_1_$__cuda_sm3x_div_rn_noftz_f32_slowpath)
$__internal_1_$__cuda_sm3x_div_rn_noftz_f32_slowpath:
[--C-:B------:R-:W-:Y:S01]  /*5110*/  SHF.R.U32.HI R9, RZ, 0x17, R0.reuse ;  /* 0x00000017ff097819 */ /* 0x100fe20000011600 */
[----:B------:R-:W-:Y:S04]  /*5120*/  BSSY.RECONVERGENT B1, `(.L_x_65) ;  /* 0x000005c000017945 */ /* 0x000fe80003800200 */
[----:B------:R-:W-:Y:S01]  /*5130*/  BSSY.RELIABLE B2, `(.L_x_66) ;  /* 0x000001a000027945 */ /* 0x000fe20003800100 */
[----:B------:R-:W-:Y:S01]  /*5140*/  IMAD.MOV.U32 R11, RZ, RZ, R0 ;  /* 0x000000ffff0b7224 */ /* 0x000fe200078e0000 */
[----:B------:R-:W-:-:S05]  /*5150*/  LOP3.LUT R9, R9, 0xff, RZ, 0xc0, !PT ;  /* 0x000000ff09097812 */ /* 0x000fca00078ec0ff */
[----:B------:R-:W-:-:S05]  /*5160*/  VIADD R13, R9, 0xffffffff ;  /* 0xffffffff090d7836 */ /* 0x000fca0000000000 */
[----:B------:R-:W-:-:S13]  /*5170*/  ISETP.GT.U32.OR P4, PT, R13, 0xfd, !PT ;  /* 0x000000fd0d00780c */ /* 0x000fda0007f84470 */
[----:B------:R-:W-:Y:S01]  /*5180*/  @!P4 IMAD.MOV.U32 R12, RZ, RZ, RZ ;  /* 0x000000ffff0cc224 */ /* 0x000fe200078e00ff */
[----:B------:R-:W-:Y:S06]  /*5190*/  @!P4 BRA `(.L_x_67) ;  /* 0x00000000004cc947 */ /* 0x000fec0003800000 */
[----:B------:R-:W-:-:S13]  /*51a0*/  FSETP.GTU.FTZ.AND P4, PT, |R0|, +INF , PT ;  /* 0x7f8000000000780b */ /* 0x000fda0003f9c200 */
[----:B------:R-:W-:Y:S05]  /*51b0*/  @P4 BREAK.RELIABLE B2 ;  /* 0x0000000000024942 */ /* 0x000fea0003800100 */
[----:B------:R-:W-:Y:S05]  /*51c0*/  @P4 BRA `(.L_x_68) ;  /* 0x0000000400404947 */ /* 0x000fea0003800000 */
[----:B------:R-:W-:-:S05]  /*51d0*/  IMAD.MOV.U32 R12, RZ, RZ, 0x45cd0800 ;  /* 0x45cd0800ff0c7424 */ /* 0x000fca00078e00ff */
[----:B------:R-:W-:-:S13]  /*51e0*/  LOP3.LUT P4, RZ, R12, 0x7fffffff, R11, 0xc8, !PT ;  /* 0x7fffffff0cff7812 */ /* 0x000fda000788c80b */
[----:B------:R-:W-:Y:S05]  /*51f0*/  @!P4 BREAK.RELIABLE B2 ;  /* 0x000000000002c942 */ /* 0x000fea0003800100 */
[----:B------:R-:W-:Y:S05]  /*5200*/  @!P4 BRA `(.L_x_69) ;  /* 0x000000040028c947 */ /* 0x000fea0003800000 */
[----:B------:R-:W-:-:S13]  /*5210*/  LOP3.LUT P4, RZ, R11, 0x7fffffff, RZ, 0xc0, !PT ;  /* 0x7fffffff0bff7812 */ /* 0x000fda000788c0ff */
[----:B------:R-:W-:Y:S05]  /*5220*/  @!P4 BREAK.RELIABLE B2 ;  /* 0x000000000002c942 */ /* 0x000fea0003800100 */
[----:B------:R-:W-:Y:S05]  /*5230*/  @!P4 BRA `(.L_x_70) ;  /* 0x000000040014c947 */ /* 0x000fea0003800000 */
[----:B------:R-:W-:Y:S02]  /*5240*/  FSETP.NEU.FTZ.AND P4, PT, |R0|, +INF , PT ;  /* 0x7f8000000000780b */ /* 0x000fe40003f9d200 */
[----:B------:R-:W-:-:S04]  /*5250*/  LOP3.LUT P5, RZ, R12, 0x7fffffff, RZ, 0xc0, !PT ;  /* 0x7fffffff0cff7812 */ /* 0x000fc800078ac0ff */
[----:B------:R-:W-:-:S13]  /*5260*/  PLOP3.LUT P4, PT, P4, P5, PT, 0x2f, 0xf2 ;  /* 0x0000000000f2781c */ /* 0x000fda000278a577 */
[----:B------:R-:W-:Y:S05]  /*5270*/  @P4 BREAK.RELIABLE B2 ;  /* 0x0000000000024942 */ /* 0x000fea0003800100 */
[----:B------:R-:W-:Y:S05]  /*5280*/  @P4 BRA `(.L_x_71) ;  /* 0x0000000000f44947 */ /* 0x000fea0003800000 */
[----:B------:R-:W-:-:S13]  /*5290*/  ISETP.GE.AND P4, PT, R13, RZ, PT ;  /* 0x000000ff0d00720c */ /* 0x000fda0003f86270 */
[----:B------:R-:W-:Y:S02]  /*52a0*/  @P4 IMAD.MOV.U32 R12, RZ, RZ, RZ ;  /* 0x000000ffff0c4224 */ /* 0x000fe400078e00ff */
[----:B------:R-:W-:Y:S01]  /*52b0*/  @!P4 FFMA R11, R0, 1.84467440737095516160e+19, RZ ;  /* 0x5f800000000bc823 */ /* 0x000fe200000000ff */
[----:B------:R-:W-:-:S07]  /*52c0*/  @!P4 IMAD.MOV.U32 R12, RZ, RZ, -0x40 ;  /* 0xffffffc0ff0cc424 */ /* 0x000fce00078e00ff */
.L_x_67:
[----:B------:R-:W-:Y:S05]  /*52d0*/  BSYNC.RELIABLE B2 ;  /* 0x0000000000027941 */ /* 0x000fea0003800100 */
.L_x_66:
[----:B------:R-:W-:Y:S01]  /*52e0*/  UMOV UR5, 0x45cd0800 ;  /* 0x45cd080000057882 */ /* 0x000fe20000000000 */
[----:B------:R-:W-:Y:S01]  /*52f0*/  VIADD R9, R9, 0xffffff81 ;  /* 0xffffff8109097836 */ /* 0x000fe20000000000 */
[----:B------:R-:W-:Y:S01]  /*5300*/  UIADD3 UR5, UPT, UPT, UR5, -0x6000000, URZ ;  /* 0xfa00000005057890 */ /* 0x000fe2000fffe0ff */
[----:B------:R-:W-:Y:S02]  /*5310*/  BSSY.RECONVERGENT B2, `(.L_x_72) ;  /* 0x0000033000027945 */ /* 0x000fe40003800200 */
[----:B------:R-:W-:Y:S01]  /*5320*/  IMAD R0, R9, -0x800000, R11 ;  /* 0xff80000009007824 */ /* 0x000fe200078e020b */
[----:B------:R-:W-:Y:S02]  /*5330*/  IADD3 R12, PT, PT, R12, -0xc, R9 ;  /* 0xfffffff40c0c7810 */ /* 0x000fe40007ffe009 */
[----:B------:R-:W-:-:S03]  /*5340*/  FADD.FTZ R15, -RZ, -UR5 ;  /* 0x80000005ff0f7e21 */ /* 0x000fc60008010100 */
[----:B------:R-:W0:Y:S02]  /*5350*/  MUFU.RCP R13, UR5 ;  /* 0x00000005000d7d08 */ /* 0x000e240008001000 */
[----:B0-----:R-:W-:-:S04]  /*5360*/  FFMA R14, R13, R15, 1 ;  /* 0x3f8000000d0e7423 */ /* 0x001fc8000000000f */
[----:B------:R-:W-:-:S04]  /*5370*/  FFMA R13, R13, R14, R13 ;  /* 0x0000000e0d0d7223 */ /* 0x000fc8000000000d */
[----:B------:R-:W-:-:S04]  /*5380*/  FFMA R14, R0, R13, RZ ;  /* 0x0000000d000e7223 */ /* 0x000fc800000000ff */
[----:B------:R-:W-:-:S04]  /*5390*/  FFMA R11, R15, R14, R0 ;  /* 0x0000000e0f0b7223 */ /* 0x000fc80000000000 */
[----:B------:R-:W-:-:S04]  /*53a0*/  FFMA R14, R13, R11, R14 ;  /* 0x0000000b0d0e7223 */ /* 0x000fc8000000000e */
[----:B------:R-:W-:-:S04]  /*53b0*/  FFMA R15, R15, R14, R0 ;  /* 0x0000000e0f0f7223 */ /* 0x000fc80000000000 */
[----:B------:R-:W-:-:S05]  /*53c0*/  FFMA R0, R13, R15, R14 ;  /* 0x0000000f0d007223 */ /* 0x000fca000000000e */
[----:B------:R-:W-:-:S04]  /*53d0*/  SHF.R.U32.HI R11, RZ, 0x17, R0 ;  /* 0x00000017ff0b7819 */ /* 0x000fc80000011600 */
[----:B------:R-:W-:-:S05]  /*53e0*/  LOP3.LUT R11, R11, 0xff, RZ, 0xc0, !PT ;  /* 0x000000ff0b0b7812 */ /* 0x000fca00078ec0ff */
[----:B------:R-:W-:-:S04]  /*53f0*/  IMAD.IADD R22, R11, 0x1, R12 ;  /* 0x000000010b167824 */ /* 0x000fc800078e020c */
[----:B------:R-:W-:-:S05]  /*5400*/  VIADD R9, R22, 0xffffffff ;  /* 0xffffffff16097836 */ /* 0x000fca0000000000 */
[----:B------:R-:W-:-:S13]  /*5410*/  ISETP.GE.U32.AND P4, PT, R9, 0xfe, PT ;  /* 0x000000fe0900780c */ /* 0x000fda0003f86070 */
[----:B------:R-:W-:Y:S05]  /*5420*/  @!P4 BRA `(.L_x_73) ;  /* 0x000000000080c947 */ /* 0x000fea0003800000 */
[----:B------:R-:W-:-:S13]  /*5430*/  ISETP.GT.AND P4, PT, R22, 0xfe, PT ;  /* 0x000000fe1600780c */ /* 0x000fda0003f84270 */
[----:B------:R-:W-:Y:S05]  /*5440*/  @P4 BRA `(.L_x_74) ;  /* 0x00000000006c4947 */ /* 0x000fea0003800000 */
[----:B------:R-:W-:-:S13]  /*5450*/  ISETP.GE.AND P4, PT, R22, 0x1, PT ;  /* 0x000000011600780c */ /* 0x000fda0003f86270 */
[----:B------:R-:W-:Y:S05]  /*5460*/  @P4 BRA `(.L_x_75) ;  /* 0x0000000000744947 */ /* 0x000fea0003800000 */
[----:B------:R-:W-:Y:S02]  /*5470*/  ISETP.GE.AND P4, PT, R22, -0x18, PT ;  /* 0xffffffe81600780c */ /* 0x000fe40003f86270 */
[----:B------:R-:W-:-:S11]  /*5480*/  LOP3.LUT R0, R0, 0x80000000, RZ, 0xc0, !PT ;  /* 0x8000000000007812 */ /* 0x000fd600078ec0ff */
[----:B------:R-:W-:Y:S05]  /*5490*/  @!P4 BRA `(.L_x_75) ;  /* 0x000000000068c947 */ /* 0x000fea0003800000 */
[CCC-:B------:R-:W-:Y:S01]  /*54a0*/  FFMA.RZ R9, R13.reuse, R15.reuse, R14.reuse ;  /* 0x0000000f0d097223 */ /* 0x1c0fe2000000c00e */
[-CC-:B------:R-:W-:Y:S01]  /*54b0*/  FFMA.RM R12, R13, R15.reuse, R14.reuse ;  /* 0x0000000f0d0c7223 */ /* 0x180fe2000000400e */
[C---:B------:R-:W-:Y:S02]  /*54c0*/  ISETP.NE.AND P6, PT, R22.reuse, RZ, PT ;  /* 0x000000ff1600720c */ /* 0x040fe40003fc5270 */
[C---:B------:R-:W-:Y:S02]  /*54d0*/  ISETP.NE.AND P5, PT, R22.reuse, RZ, PT ;  /* 0x000000ff1600720c */ /* 0x040fe40003fa5270 */
[----:B------:R-:W-:Y:S01]  /*54e0*/  LOP3.LUT R11, R9, 0x7fffff, RZ, 0xc0, !PT ;  /* 0x007fffff090b7812 */ /* 0x000fe200078ec0ff */
[----:B------:R-:W-:Y:S01]  /*54f0*/  FFMA.RP R9, R13, R15, R14 ;  /* 0x0000000f0d097223 */ /* 0x000fe2000000800e */
[----:B------:R-:W-:Y:S02]  /*5500*/  VIADD R14, R22, 0x20 ;  /* 0x00000020160e7836 */ /* 0x000fe40000000000 */
[----:B------:R-:W-:Y:S01]  /*5510*/  LOP3.LUT R11, R11, 0x800000, RZ, 0xfc, !PT ;  /* 0x008000000b0b7812 */ /* 0x000fe200078efcff */
[----:B------:R-:W-:Y:S01]  /*5520*/  IMAD.MOV R13, RZ, RZ, -R22 ;  /* 0x000000ffff0d7224 */ /* 0x000fe200078e0a16 */
[----:B------:R-:W-:-:S02]  /*5530*/  FSETP.NEU.FTZ.AND P4, PT, R9, R12, PT ;  /* 0x0000000c0900720b */ /* 0x000fc40003f9d000 */
[----:B------:R-:W-:Y:S02]  /*5540*/  SHF.L.U32 R14, R11, R14, RZ ;  /* 0x0000000e0b0e7219 */ /* 0x000fe400000006ff */
[----:B------:R-:W-:Y:S02]  /*5550*/  SEL R12, R13, RZ, P6 ;  /* 0x000000ff0d0c7207 */ /* 0x000fe40003000000 */
[----:B------:R-:W-:Y:S02]  /*5560*/  ISETP.NE.AND P5, PT, R14, RZ, P5 ;  /* 0x000000ff0e00720c */ /* 0x000fe40002fa5270 */
[----:B------:R-:W-:Y:S02]  /*5570*/  SHF.R.U32.HI R12, RZ, R12, R11 ;  /* 0x0000000cff0c7219 */ /* 0x000fe4000001160b */
[----:B------:R-:W-:Y:S02]  /*5580*/  PLOP3.LUT P4, PT, P4, P5, PT, 0xf8, 0x8f ;  /* 0x00000000008f781c */ /* 0x000fe4000278bf70 */
[----:B------:R-:W-:-:S02]  /*5590*/  SHF.R.U32.HI R14, RZ, 0x1, R12 ;  /* 0x00000001ff0e7819 */ /* 0x000fc4000001160c */
[----:B------:R-:W-:-:S04]  /*55a0*/  SEL R9, RZ, 0x1, !P4 ;  /* 0x00000001ff097807 */ /* 0x000fc80006000000 */
[----:B------:R-:W-:-:S04]  /*55b0*/  LOP3.LUT R9, R9, 0x1, R14, 0xf8, !PT ;  /* 0x0000000109097812 */ /* 0x000fc800078ef80e */
[----:B------:R-:W-:-:S05]  /*55c0*/  LOP3.LUT R9, R9, R12, RZ, 0xc0, !PT ;  /* 0x0000000c09097212 */ /* 0x000fca00078ec0ff */
[----:B------:R-:W-:-:S05]  /*55d0*/  IMAD.IADD R9, R14, 0x1, R9 ;  /* 0x000000010e097824 */ /* 0x000fca00078e0209 */
[----:B------:R-:W-:Y:S01]  /*55e0*/  LOP3.LUT R0, R9, R0, RZ, 0xfc, !PT ;  /* 0x0000000009007212 */ /* 0x000fe200078efcff */
[----:B------:R-:W-:Y:S06]  /*55f0*/  BRA `(.L_x_75) ;  /* 0x0000000000107947 */ /* 0x000fec0003800000 */
.L_x_74:
[----:B------:R-:W-:-:S04]  /*5600*/  LOP3.LUT R0, R0, 0x80000000, RZ, 0xc0, !PT ;  /* 0x8000000000007812 */ /* 0x000fc800078ec0ff */
[----:B------:R-:W-:Y:S01]  /*5610*/  LOP3.LUT R0, R0, 0x7f800000, RZ, 0xfc, !PT ;  /* 0x7f80000000007812 */ /* 0x000fe200078efcff */
[----:B------:R-:W-:Y:S06]  /*5620*/  BRA `(.L_x_75) ;  /* 0x0000000000047947 */ /* 0x000fec0003800000 */
.L_x_73:
[----:B------:R-:W-:-:S07]  /*5630*/  IMAD R0, R12, 0x800000, R0 ;  /* 0x008000000c007824 */ /* 0x000fce00078e0200 */
.L_x_75:
[----:B------:R-:W-:Y:S05]  /*5640*/  BSYNC.RECONVERGENT B2 ;  /* 0x0000000000027941 */ /* 0x000fea0003800200 */
.L_x_72:
[----:B------:R-:W-:Y:S05]  /*5650*/  BRA `(.L_x_76) ;  /* 0x0000000000207947 */ /* 0x000fea0003800000 */
.L_x_71:
[----:B------:R-:W-:-:S04]  /*5660*/  LOP3.LUT R0, R12, 0x80000000, R11, 0x48, !PT ;  /* 0x800000000c007812 */ /* 0x000fc800078e480b */
[----:B------:R-:W-:Y:S01]  /*5670*/  LOP3.LUT R0, R0, 0x7f800000, RZ, 0xfc, !PT ;  /* 0x7f80000000007812 */ /* 0x000fe200078efcff */
[----:B------:R-:W-:Y:S06]  /*5680*/  BRA `(.L_x_76) ;  /* 0x0000000000147947 */ /* 0x000fec0003800000 */
.L_x_70:
[----:B------:R-:W-:Y:S01]  /*5690*/  LOP3.LUT R0, R12, 0x80000000, R11, 0x48, !PT ;  /* 0x800000000c007812 */ /* 0x000fe200078e480b */
[----:B------:R-:W-:Y:S06]  /*56a0*/  BRA `(.L_x_76) ;  /* 0x00000000000c7947 */ /* 0x000fec0003800000 */
.L_x_69:
[----:B------:R-:W0:Y:S01]  /*56b0*/  MUFU.RSQ R0, -QNAN ;  /* 0xffc0000000007908 */ /* 0x000e220000001400 */
[----:B------:R-:W-:Y:S05]  /*56c0*/  BRA `(.L_x_76) ;  /* 0x0000000000047947 */ /* 0x000fea0003800000 */
.L_x_68:
[----:B------:R-:W-:-:S07]  /*56d0*/  FADD.FTZ R0, R0, 6561 ;  /* 0x45cd080000007421 */ /* 0x000fce0000010000 */
.L_x_76:
[----:B------:R-:W-:Y:S05]  /*56e0*/  BSYNC.RECONVERGENT B1 ;  /* 0x0000000000017941 */ /* 0x000fea0003800200 */
.L_x_65:
[----:B------:R-:W-:-:S04]  /*56f0*/  IMAD.MOV.U32 R11, RZ, RZ, 0x0 ;  /* 0x00000000ff0b7424 */ /* 0x000fc800078e00ff */
[----:B0-----:R-:W-:Y:S05]  /*5700*/  RET.REL.NODEC R10 `(_Z24dev_measure_cycle_kernel12measure_planPcP17curandStateXORWOWPfPid) ;  /* 0xffffffa80a3c7950 */ /* 0x001fea0003c3ffff */
.L_x_77:
[----:B------:R-:W-:-:S00]  /*5710*/  BRA `(.L_x_77) ;  /* 0xfffffffc00fc7947 */ /* 0x000fc0000383ffff */
[----:B------:R-:W-:-:S00]  /*5720*/  NOP ;  /* 0x0000000000007918 */ /* 0x000fc00000000000 */
        /* <DEDUP_REMOVED lines=13> */
.L_x_88:


//--------------------- .text._Z7initRNGP17curandStateXORWOWj --------------------------
	.section	.text._Z7initRNGP17curandStateXORWOWj,"ax",@progbits
	.align	128
        .global         _Z7initRNGP17curandStateXORWOWj
        .type           _Z7initRNGP17curandStateXORWOWj,@function
        .size           _Z7initRNGP17curandStateXORWOWj,(.L_x_90 - _Z7initRNGP17curandStateXORWOWj)
        .other          _Z7initRNGP17curandStateXORWOWj,@"STO_CUDA_ENTRY STV_DEFAULT"
_Z7initRNGP17curandStateXORWOWj:
.text._Z7initRNGP17curandStateXORWOWj:
[----:B------:R-:W-:Y:S01]  /*0000*/  LDC R1, c[0x0][0x37c] ;  /* 0x0000df00ff017b82 */ /* 0x000fe20000000800 */
[----:B------:R-:W0:Y:S07]  /*0010*/  S2R R3, SR_TID.Y ;  /* 0x0000000000037919 */ /* 0x000e2e0000002200 */
[----:B------:R-:W-:Y:S01]  /*0020*/  S2UR UR4, SR_CTAID.X ;  /* 0x00000000000479c3 */ /* 0x000fe20000002500 */
[----:B------:R-:W1:Y:S01]  /*0030*/  LDCU UR6, c[0x0][0x370] ;  /* 0x00006e00ff0677ac */ /* 0x000e620008000800 */
[----:B------:R-:W-:Y:S01]  /*0040*/  IMAD.MOV.U32 R9, RZ, RZ, -0x75bd8fc ;  /* 0xf8a42704ff097424 */ /* 0x000fe200078e00ff */
[----:B------:R-:W2:Y:S01]  /*0050*/  S2R R13, SR_TID.X ;  /* 0x00000000000d7919 */ /* 0x000ea20000002100 */
[----:B------:R-:W-:Y:S01]  /*0060*/  IMAD.MOV.U32 R10, RZ, RZ, -0x23270784 ;  /* 0xdcd8f87cff0a7424 */ /* 0x000fe200078e00ff */
[----:B------:R-:W2:Y:S01]  /*0070*/  LDCU UR8, c[0x0][0x360] ;  /* 0x00006c00ff0877ac */ /* 0x000ea20008000800 */
[----:B------:R-:W-:Y:S02]  /*0080*/  BSSY.RECONVERGENT B0, `(.L_x_78) ;  /* 0x00000e5000007945 */ /* 0x000fe40003800200 */
[----:B------:R-:W1:Y:S08]  /*0090*/  S2UR UR5, SR_CTAID.Y ;  /* 0x00000000000579c3 */ /* 0x000e700000002600 */
[----:B------:R-:W3:Y:S08]  /*00a0*/  LDC R2, c[0x0][0x388] ;  /* 0x0000e200ff027b82 */ /* 0x000ef00000000800 */
[----:B------:R-:W0:Y:S08]  /*00b0*/  LDC R0, c[0x0][0x364] ;  /* 0x0000d900ff007b82 */ /* 0x000e300000000800 */
[----:B------:R-:W4:Y:S01]  /*00c0*/  LDC.64 R6, c[0x0][0x380] ;  /* 0x0000e000ff067b82 */ /* 0x000f220000000a00 */
[----:B-1----:R-:W-:Y:S01]  /*00d0*/  UIMAD UR4, UR5, UR6, UR4 ;  /* 0x00000006050472a4 */ /* 0x002fe2000f8e0204 */
[----:B------:R-:W1:Y:S01]  /*00e0*/  LDCU.64 UR6, c[0x0][0x358] ;  /* 0x00006b00ff0677ac */ /* 0x000e620008000a00 */
[----:B---3--:R-:W-:-:S05]  /*00f0*/  LOP3.LUT R2, R2, 0xaad26b49, RZ, 0x3c, !PT ;  /* 0xaad26b4902027812 */ /* 0x008fca00078e3cff */
[----:B------:R-:W-:Y:S02]  /*0100*/  IMAD R2, R2, 0x4182bed5, RZ ;  /* 0x4182bed502027824 */ /* 0x000fe400078e02ff */
[----:B0-----:R-:W-:Y:S02]  /*0110*/  IMAD R0, R0, UR4, R3 ;  /* 0x0000000400007c24 */ /* 0x001fe4000f8e0203 */
[C---:B------:R-:W-:Y:S01]  /*0120*/  VIADD R4, R2.reuse, 0xd9f6dc18 ;  /* 0xd9f6dc1802047836 */ /* 0x040fe20000000000 */
[----:B------:R-:W-:Y:S01]  /*0130*/  LOP3.LUT R8, R2, 0x159a55e5, RZ, 0x3c, !PT ;  /* 0x159a55e502087812 */ /* 0x000fe200078e3cff */
[----:B--2---:R-:W-:Y:S02]  /*0140*/  IMAD R13, R0, UR8, R13 ;  /* 0x00000008000d7c24 */ /* 0x004fe4000f8e020d */
[----:B------:R-:W-:Y:S02]  /*0150*/  VIADD R5, R2, 0x75bcd15 ;  /* 0x075bcd1502057836 */ /* 0x000fe40000000000 */
[C---:B----4-:R-:W-:Y:S01]  /*0160*/  IMAD.WIDE R6, R13.reuse, 0x30, R6 ;  /* 0x000000300d067825 */ /* 0x050fe200078e0206 */
[----:B------:R-:W-:-:S03]  /*0170*/  ISETP.NE.AND P0, PT, R13, RZ, PT ;  /* 0x000000ff0d00720c */ /* 0x000fc60003f05270 */
[----:B------:R-:W-:Y:S01]  /*0180*/  VIADD R11, R2, 0x583f19 ;  /* 0x00583f19020b7836 */ /* 0x000fe20000000000 */
[----:B-1----:R0:W-:Y:S04]  /*0190*/  STG.E.64 desc[UR6][R6.64], R4 ;  /* 0x0000000406007986 */ /* 0x0021e8000c101b06 */
[----:B------:R0:W-:Y:S04]  /*01a0*/  STG.E.64 desc[UR6][R6.64+0x8], R8 ;  /* 0x0000080806007986 */ /* 0x0001e8000c101b06 */
[----:B------:R0:W-:Y:S01]  /*01b0*/  STG.E.64 desc[UR6][R6.64+0x10], R10 ;  /* 0x0000100a06007986 */ /* 0x0001e2000c101b06 */
[----:B------:R-:W-:Y:S05]  /*01c0*/  @!P0 BRA `(.L_x_79) ;  /* 0x0000000c00408947 */ /* 0x000fea0003800000 */
[----:B------:R-:W-:Y:S01]  /*01d0*/  SHF.R.S32.HI R0, RZ, 0x1f, R13 ;  /* 0x0000001fff007819 */ /* 0x000fe2000001140d */
[----:B------:R-:W-:-:S07]  /*01e0*/  IMAD.MOV.U32 R12, RZ, RZ, RZ ;  /* 0x000000ffff0c7224 */ /* 0x000fce00078e00ff */
.L_x_85:
[----:B-1----:R-:W-:Y:S01]  /*01f0*/  LOP3.LUT R2, R13, 0x3, RZ, 0xc0, !PT ;  /* 0x000000030d027812 */ /* 0x002fe200078ec0ff */
[----:B------:R-:W-:Y:S03]  /*0200*/  BSSY.RECONVERGENT B1, `(.L_x_80) ;  /* 0x00000c6000017945 */ /* 0x000fe60003800200 */
[----:B------:R-:W-:-:S04]  /*0210*/  ISETP.NE.U32.AND P0, PT, R2, RZ, PT ;  /* 0x000000ff0200720c */ /* 0x000fc80003f05070 */
[----:B------:R-:W-:-:S13]  /*0220*/  ISETP.NE.AND.EX P0, PT, RZ, RZ, PT, P0 ;  /* 0x000000ffff00720c */ /* 0x000fda0003f05300 */
[----:B------:R-:W-:Y:S05]  /*0230*/  @!P0 BRA `(.L_x_81) ;  /* 0x0000000c00088947 */ /* 0x000fea0003800000 */
[----:B0-----:R-:W0:Y:S01]  /*0240*/  LDC.64 R8, c[0x4][RZ] ;  /* 0x01000000ff087b82 */ /* 0x001e220000000a00 */
[----:B------:R-:W-:Y:S02]  /*0250*/  IMAD.MOV.U32 R14, RZ, RZ, RZ ;  /* 0x000000ffff0e7224 */ /* 0x000fe400078e00ff */
[----:B0-----:R-:W-:-:S07]  /*0260*/  IMAD.WIDE.U32 R8, R12, 0xc80, R8 ;  /* 0x00000c800c087825 */ /* 0x001fce00078e0008 */
.L_x_84:
[----:B-1----:R-:W-:Y:S01]  /*0270*/  IMAD.MOV.U32 R15, RZ, RZ, RZ ;  /* 0x000000ffff0f7224 */ /* 0x002fe200078e00ff */
[----:B------:R-:W-:Y:S01]  /*0280*/  CS2R R2, SRZ ;  /* 0x0000000000027805 */ /* 0x000fe2000001ff00 */
[----:B------:R-:W-:Y:S01]  /*0290*/  IMAD.MOV.U32 R17, RZ, RZ, RZ ;  /* 0x000000ffff117224 */ /* 0x000fe200078e00ff */
[----:B------:R-:W-:-:S07]  /*02a0*/  CS2R R4, SRZ ;  /* 0x0000000000047805 */ /* 0x000fce000001ff00 */
.L_x_83:
[----:B------:R-:W-:-:S05]  /*02b0*/  IMAD.WIDE.U32 R10, R17, 0x4, R6 ;  /* 0x00000004110a7825 */ /* 0x000fca00078e0006 */
[----:B------:R0:W5:Y:S01]  /*02c0*/  LDG.E R16, desc[UR6][R10.64+0x4] ;  /* 0x000004060a107981 */ /* 0x000162000c1e1900 */
[----:B------:R-:W-:-:S07]  /*02d0*/  IMAD.MOV.U32 R19, RZ, RZ, RZ ;  /* 0x000000ffff137224 */ /* 0x000fce00078e00ff */
.L_x_82:
[----:B-----5:R-:W-:Y:S01]  /*02e0*/  SHF.R.U32.HI R24, RZ, R19, R16 ;  /* 0x00000013ff187219 */ /* 0x020fe20000011610 */
[----:B0-----:R-:W-:-:S03]  /*02f0*/  IMAD.SHL.U32 R10, R17, 0x20, RZ ;  /* 0x00000020110a7824 */ /* 0x001fc600078e00ff */
[----:B------:R-:W-:Y:S01]  /*0300*/  LOP3.LUT R11, R24, 0x1, RZ, 0xc0, !PT ;  /* 0x00000001180b7812 */ /* 0x000fe200078ec0ff */
[----:B------:R-:W-:-:S03]  /*0310*/  IMAD.IADD R10, R10, 0x1, R19 ;  /* 0x000000010a0a7824 */ /* 0x000fc600078e0213 */
[----:B------:R-:W-:Y:S01]  /*0320*/  ISETP.NE.U32.AND P0, PT, R11, 0x1, PT ;  /* 0x000000010b00780c */ /* 0x000fe20003f05070 */
[----:B------:R-:W-:-:S03]  /*0330*/  IMAD R11, R10, 0x5, RZ ;  /* 0x000000050a0b7824 */ /* 0x000fc600078e02ff */
[----:B------:R-:W-:Y:S01]  /*0340*/  R2P PR, R24, 0x7e ;  /* 0x0000007e18007804 */ /* 0x000fe20000000000 */
[----:B------:R-:W-:-:S08]  /*0350*/  IMAD.WIDE.U32 R10, R11, 0x4, R8 ;  /* 0x000000040b0a7825 */ /* 0x000fd000078e0008 */
[----:B------:R-:W2:Y:S04]  /*0360*/  @!P0 LDG.E R18, desc[UR6][R10.64] ;  /* 0x000000060a128981 */ /* 0x000ea8000c1e1900 */
[----:B------:R-:W3:Y:S04]  /*0370*/  @!P0 LDG.E R20, desc[UR6][R10.64+0x10] ;  /* 0x000010060a148981 */ /* 0x000ee8000c1e1900 */
[----:B------:R-:W4:Y:S04]  /*0380*/  @P1 LDG.E R22, desc[UR6][R10.64+0x14] ;  /* 0x000014060a161981 */ /* 0x000f28000c1e1900 */
[----:B------:R-:W4:Y:S04]  /*0390*/  @P2 LDG.E R26, desc[UR6][R10.64+0x28] ;  /* 0x000028060a1a2981 */ /* 0x000f28000c1e1900 */
[----:B------:R-:W4:Y:S04]  /*03a0*/  @!P0 LDG.E R21, desc[UR6][R10.64+0x4] ;  /* 0x000004060a158981 */ /* 0x000f28000c1e1900 */
[----:B------:R-:W4:Y:S04]  /*03b0*/  @!P0 LDG.E R23, desc[UR6][R10.64+0xc] ;  /* 0x00000c060a178981 */ /* 0x000f28000c1e1900 */
[----:B------:R-:W4:Y:S04]  /*03c0*/  @P1 LDG.E R25, desc[UR6][R10.64+0x18] ;  /* 0x000018060a191981 */ /* 0x000f28000c1e1900 */
[----:B------:R-:W4:Y:S04]  /*03d0*/  @P3 LDG.E R28, desc[UR6][R10.64+0x3c] ;  /* 0x00003c060a1c3981 */ /* 0x000f28000c1e1900 */
[----:B------:R-:W4:Y:S01]  /*03e0*/  @P6 LDG.E R27, desc[UR6][R10.64+0x7c] ;  /* 0x00007c060a1b6981 */ /* 0x000f22000c1e1900 */
[----:B--2---:R-:W-:-:S03]  /*03f0*/  @!P0 LOP3.LUT R15, R15, R18, RZ, 0x3c, !PT ;  /* 0x000000120f0f8212 */ /* 0x004fc600078e3cff */
[----:B------:R-:W2:Y:S01]  /*0400*/  @!P0 LDG.E R18, desc[UR6][R10.64+0x8] ;  /* 0x000008060a128981 */ /* 0x000ea2000c1e1900 */
[----:B---3--:R-:W-:-:S03]  /*0410*/  @!P0 LOP3.LUT R3, R3, R20, RZ, 0x3c, !PT ;  /* 0x0000001403038212 */ /* 0x008fc600078e3cff */
[----:B------:R-:W3:Y:S01]  /*0420*/  @P1 LDG.E R20, desc[UR6][R10.64+0x24] ;  /* 0x000024060a141981 */ /* 0x000ee2000c1e1900 */
[----:B----4-:R-:W-:-:S03]  /*0430*/  @P1 LOP3.LUT R15, R15, R22, RZ, 0x3c, !PT ;  /* 0x000000160f0f1212 */ /* 0x010fc600078e3cff */
[----:B------:R-:W4:Y:S01]  /*0440*/  @P2 LDG.E R22, desc[UR6][R10.64+0x38] ;  /* 0x000038060a162981 */ /* 0x000f22000c1e1900 */
[----:B------:R-:W-:-:S03]  /*0450*/  @P2 LOP3.LUT R15, R15, R26, RZ, 0x3c, !PT ;  /* 0x0000001a0f0f2212 */ /* 0x000fc600078e3cff */
[----:B------:R-:W4:Y:S01]  /*0460*/  @P4 LDG.E R26, desc[UR6][R10.64+0x50] ;  /* 0x000050060a1a4981 */ /* 0x000f22000c1e1900 */
[----:B------:R-:W-:-:S03]  /*0470*/  @!P0 LOP3.LUT R4, R4, R21, RZ, 0x3c, !PT ;  /* 0x0000001504048212 */ /* 0x000fc600078e3cff */
[----:B------:R-:W4:Y:S01]  /*0480*/  @P1 LDG.E R21, desc[UR6][R10.64+0x20] ;  /* 0x000020060a151981 */ /* 0x000f22000c1e1900 */
[----:B------:R-:W-:-:S03]  /*0490*/  @!P0 LOP3.LUT R2, R2, R23, RZ, 0x3c, !PT ;  /* 0x0000001702028212 */ /* 0x000fc600078e3cff */
[----:B------:R-:W4:Y:S01]  /*04a0*/  @P2 LDG.E R23, desc[UR6][R10.64+0x2c] ;  /* 0x00002c060a172981 */ /* 0x000f22000c1e1900 */
[----:B------:R-:W-:-:S03]  /*04b0*/  @P1 LOP3.LUT R4, R4, R25, RZ, 0x3c, !PT ;  /* 0x0000001904041212 */ /* 0x000fc600078e3cff */
[----:B------:R-:W4:Y:S01]  /*04c0*/  @P2 LDG.E R25, desc[UR6][R10.64+0x34] ;  /* 0x000034060a192981 */ /* 0x000f22000c1e1900 */
[----:B--2---:R-:W-:-:S03]  /*04d0*/  @!P0 LOP3.LUT R5, R5, R18, RZ, 0x3c, !PT ;  /* 0x0000001205058212 */ /* 0x004fc600078e3cff */
[----:B------:R-:W2:Y:S01]  /*04e0*/  @P1 LDG.E R18, desc[UR6][R10.64+0x1c] ;  /* 0x00001c060a121981 */ /* 0x000ea2000c1e1900 */
[----:B---3--:R-:W-:-:S03]  /*04f0*/  @P1 LOP3.LUT R3, R3, R20, RZ, 0x3c, !PT ;  /* 0x0000001403031212 */ /* 0x008fc600078e3cff */
[----:B------:R-:W3:Y:S01]  /*0500*/  @P2 LDG.E R20, desc[UR6][R10.64+0x30] ;  /* 0x000030060a142981 */ /* 0x000ee2000c1e1900 */
[----:B----4-:R-:W-:-:S03]  /*0510*/  @P2 LOP3.LUT R3, R3, R22, RZ, 0x3c, !PT ;  /* 0x0000001603032212 */ /* 0x010fc600078e3cff */
[----:B------:R-:W4:Y:S01]  /*0520*/  @P3 LDG.E R22, desc[UR6][R10.64+0x4c] ;  /* 0x00004c060a163981 */ /* 0x000f22000c1e1900 */
[----:B------:R-:W-:-:S04]  /*0530*/  @P3 LOP3.LUT R15, R15, R28, RZ, 0x3c, !PT ;  /* 0x0000001c0f0f3212 */ /* 0x000fc800078e3cff */
[----:B------:R-:W-:Y:S02]  /*0540*/  @P4 LOP3.LUT R15, R15, R26, RZ, 0x3c, !PT ;  /* 0x0000001a0f0f4212 */ /* 0x000fe400078e3cff */
[----:B------:R-:W-:Y:S01]  /*0550*/  @P1 LOP3.LUT R2, R2, R21, RZ, 0x3c, !PT ;  /* 0x0000001502021212 */ /* 0x000fe200078e3cff */
[----:B------:R-:W4:Y:S04]  /*0560*/  @P5 LDG.E R26, desc[UR6][R10.64+0x64] ;  /* 0x000064060a1a5981 */ /* 0x000f28000c1e1900 */
[----:B------:R-:W4:Y:S01]  /*0570*/  @P3 LDG.E R21, desc[UR6][R10.64+0x40] ;  /* 0x000040060a153981 */ /* 0x000f22000c1e1900 */
[----:B------:R-:W-:Y:S02]  /*0580*/  @P2 LOP3.LUT R4, R4, R23, RZ, 0x3c, !PT ;  /* 0x0000001704042212 */ /* 0x000fe400078e3cff */
[----:B------:R-:W-:Y:S01]  /*0590*/  @P2 LOP3.LUT R2, R2, R25, RZ, 0x3c, !PT ;  /* 0x0000001902022212 */ /* 0x000fe200078e3cff */
[----:B------:R-:W4:Y:S04]  /*05a0*/  @P3 LDG.E R23, desc[UR6][R10.64+0x48] ;  /* 0x000048060a173981 */ /* 0x000f28000c1e1900 */
[----:B------:R-:W4:Y:S01]  /*05b0*/  @P4 LDG.E R25, desc[UR6][R10.64+0x54] ;  /* 0x000054060a194981 */ /* 0x000f22000c1e1900 */
[----:B--2---:R-:W-:-:S03]  /*05c0*/  @P1 LOP3.LUT R5, R5, R18, RZ, 0x3c, !PT ;  /* 0x0000001205051212 */ /* 0x004fc600078e3cff */
[----:B------:R-:W2:Y:S01]  /*05d0*/  @P3 LDG.E R18, desc[UR6][R10.64+0x44] ;  /* 0x000044060a123981 */ /* 0x000ea2000c1e1900 */
[----:B---3--:R-:W-:-:S03]  /*05e0*/  @P2 LOP3.LUT R5, R5, R20, RZ, 0x3c, !PT ;  /* 0x0000001405052212 */ /* 0x008fc600078e3cff */
[----:B------:R-:W3:Y:S01]  /*05f0*/  @P4 LDG.E R20, desc[UR6][R10.64+0x58] ;  /* 0x000058060a144981 */ /* 0x000ee2000c1e1900 */
[----:B----4-:R-:W-:-:S03]  /*0600*/  @P3 LOP3.LUT R3, R3, R22, RZ, 0x3c, !PT ;  /* 0x0000001603033212 */ /* 0x010fc600078e3cff */
[----:B------:R-:W4:Y:S01]  /*0610*/  @P4 LDG.E R22, desc[UR6][R10.64+0x60] ;  /* 0x000060060a164981 */ /* 0x000f22000c1e1900 */
[----:B------:R-:W-:Y:S02]  /*0620*/  LOP3.LUT P0, RZ, R24, 0x80, RZ, 0xc0, !PT ;  /* 0x0000008018ff7812 */ /* 0x000fe4000780c0ff */
[----:B------:R-:W-:Y:S02]  /*0630*/  @P5 LOP3.LUT R15, R15, R26, RZ, 0x3c, !PT ;  /* 0x0000001a0f0f5212 */ /* 0x000fe400078e3cff */
[----:B------:R-:W4:Y:S01]  /*0640*/  @P6 LDG.E R26, desc[UR6][R10.64+0x78] ;  /* 0x000078060a1a6981 */ /* 0x000f22000c1e1900 */
[----:B------:R-:W-:-:S03]  /*0650*/  @P3 LOP3.LUT R4, R4, R21, RZ, 0x3c, !PT ;  /* 0x0000001504043212 */ /* 0x000fc600078e3cff */
[----:B------:R-:W4:Y:S01]  /*0660*/  @P4 LDG.E R21, desc[UR6][R10.64+0x5c] ;  /* 0x00005c060a154981 */ /* 0x000f22000c1e1900 */
[----:B------:R-:W-:-:S03]  /*0670*/  @P3 LOP3.LUT R2, R2, R23, RZ, 0x3c, !PT ;  /* 0x0000001702023212 */ /* 0x000fc600078e3cff */
[----:B------:R-:W4:Y:S01]  /*0680*/  @P5 LDG.E R23, desc[UR6][R10.64+0x68] ;  /* 0x000068060a175981 */ /* 0x000f22000c1e1900 */
[----:B------:R-:W-:-:S03]  /*0690*/  @P4 LOP3.LUT R4, R4, R25, RZ, 0x3c, !PT ;  /* 0x0000001904044212 */ /* 0x000fc600078e3cff */
[----:B------:R-:W4:Y:S01]  /*06a0*/  @P5 LDG.E R25, desc[UR6][R10.64+0x70] ;  /* 0x000070060a195981 */ /* 0x000f22000c1e1900 */
[----:B--2---:R-:W-:-:S03]  /*06b0*/  @P3 LOP3.LUT R5, R5, R18, RZ, 0x3c, !PT ;  /* 0x0000001205053212 */ /* 0x004fc600078e3cff */
[----:B------:R-:W2:Y:S01]  /*06c0*/  @P5 LDG.E R18, desc[UR6][R10.64+0x6c] ;  /* 0x00006c060a125981 */ /* 0x000ea2000c1e1900 */
[----:B---3--:R-:W-:-:S03]  /*06d0*/  @P4 LOP3.LUT R5, R5, R20, RZ, 0x3c, !PT ;  /* 0x0000001405054212 */ /* 0x008fc600078e3cff */
[----:B------:R-:W3:Y:S01]  /*06e0*/  @P5 LDG.E R20, desc[UR6][R10.64+0x74] ;  /* 0x000074060a145981 */ /* 0x000ee2000c1e1900 */
[----:B----4-:R-:W-:-:S03]  /*06f0*/  @P4 LOP3.LUT R3, R3, R22, RZ, 0x3c, !PT ;  /* 0x0000001603034212 */ /* 0x010fc600078e3cff */
[----:B------:R-:W4:Y:S01]  /*0700*/  @P0 LDG.E R22, desc[UR6][R10.64+0x8c] ;  /* 0x00008c060a160981 */ /* 0x000f22000c1e1900 */
[----:B------:R-:W-:-:S03]  /*0710*/  @P6 LOP3.LUT R15, R15, R26, RZ, 0x3c, !PT ;  /* 0x0000001a0f0f6212 */ /* 0x000fc600078e3cff */
        /* <DEDUP_REMOVED lines=13> */
[----:B------:R-:W-:Y:S02]  /*07f0*/  @P6 LOP3.LUT R4, R4, R27, RZ, 0x3c, !PT ;  /* 0x0000001b04046212 */ /* 0x000fe400078e3cff */
[----:B------:R-:W-:Y:S02]  /*0800*/  @P6 LOP3.LUT R2, R2, R21, RZ, 0x3c, !PT ;  /* 0x0000001502026212 */ /* 0x000fe400078e3cff */
[----:B------:R-:W-:Y:S02]  /*0810*/  @P0 LOP3.LUT R4, R4, R23, RZ, 0x3c, !PT ;  /* 0x0000001704040212 */ /* 0x000fe400078e3cff */
[----:B------:R-:W-:Y:S02]  /*0820*/  @P0 LOP3.LUT R2, R2, R25, RZ, 0x3c, !PT ;  /* 0x0000001902020212 */ /* 0x000fe400078e3cff */
[----:B--2---:R-:W-:Y:S02]  /*0830*/  @P6 LOP3.LUT R5, R5, R18, RZ, 0x3c, !PT ;  /* 0x0000001205056212 */ /* 0x004fe400078e3cff */
[----:B---3--:R-:W-:-:S02]  /*0840*/  @P6 LOP3.LUT R3, R3, R20, RZ, 0x3c, !PT ;  /* 0x0000001403036212 */ /* 0x008fc400078e3cff */
[----:B----4-:R-:W-:Y:S02]  /*0850*/  @P0 LOP3.LUT R5, R5, R22, RZ, 0x3c, !PT ;  /* 0x0000001605050212 */ /* 0x010fe400078e3cff */
[----:B------:R-:W-:Y:S02]  /*0860*/  @P0 LOP3.LUT R3, R3, R26, RZ, 0x3c, !PT ;  /* 0x0000001a03030212 */ /* 0x000fe400078e3cff */
[----:B------:R-:W-:-:S13]  /*0870*/  R2P PR, R24.B1, 0x7f ;  /* 0x0000007f18007804 */ /* 0x000fda0000001000 */
[----:B------:R-:W2:Y:S04]  /*0880*/  @P0 LDG.E R18, desc[UR6][R10.64+0xa0] ;  /* 0x0000a0060a120981 */ /* 0x000ea8000c1e1900 */
[----:B------:R-:W3:Y:S04]  /*0890*/  @P1 LDG.E R22, desc[UR6][R10.64+0xb4] ;  /* 0x0000b4060a161981 */ /* 0x000ee8000c1e1900 */
[----:B------:R-:W4:Y:S04]  /*08a0*/  @P2 LDG.E R26, desc[UR6][R10.64+0xc8] ;  /* 0x0000c8060a1a2981 */ /* 0x000f28000c1e1900 */
[----:B------:R-:W4:Y:S04]  /*08b0*/  @P3 LDG.E R28, desc[UR6][R10.64+0xdc] ;  /* 0x0000dc060a1c3981 */ /* 0x000f28000c1e1900 */
[----:B------:R-:W4:Y:S04]  /*08c0*/  @P0 LDG.E R23, desc[UR6][R10.64+0xa4] ;  /* 0x0000a4060a170981 */ /* 0x000f28000c1e1900 */
[----:B------:R-:W4:Y:S04]  /*08d0*/  @P0 LDG.E R20, desc[UR6][R10.64+0xa8] ;  /* 0x0000a8060a140981 */ /* 0x000f28000c1e1900 */
[----:B------:R-:W4:Y:S04]  /*08e0*/  @P4 LDG.E R25, desc[UR6][R10.64+0xf0] ;  /* 0x0000f0060a194981 */ /* 0x000f28000c1e1900 */
        /* <DEDUP_REMOVED lines=21> */
[----:B------:R-:W-:Y:S02]  /*0a40*/  LOP3.LUT P0, RZ, R24, 0x8000, RZ, 0xc0, !PT ;  /* 0x0000800018ff7812 */ /* 0x000fe4000780c0ff */
[----:B----4-:R-:W-:Y:S01]  /*0a50*/  @P5 LOP3.LUT R15, R15, R26, RZ, 0x3c, !PT ;  /* 0x0000001a0f0f5212 */ /* 0x010fe200078e3cff */
[----:B------:R-:W4:Y:S04]  /*0a60*/  @P3 LDG.E R24, desc[UR6][R10.64+0xe4] ;  /* 0x0000e4060a183981 */ /* 0x000f28000c1e1900 */
[----:B------:R-:W2:Y:S01]  /*0a70*/  @P6 LDG.E R26, desc[UR6][R10.64+0x118] ;  /* 0x000118060a1a6981 */ /* 0x000ea2000c1e1900 */
        /* <DEDUP_REMOVED lines=8> */
[----:B---3--:R-:W-:-:S03]  /*0b00*/  @P2 LOP3.LUT R3, R3, R22, RZ, 0x3c, !PT ;  /* 0x0000001603032212 */ /* 0x008fc600078e3cff */
[----:B------:R-:W3:Y:S01]  /*0b10*/  @P4 LDG.E R22, desc[UR6][R10.64+0x100] ;  /* 0x000100060a164981 */ /* 0x000ee2000c1e1900 */
[----:B--2---:R-:W-:-:S03]  /*0b20*/  @P6 LOP3.LUT R15, R15, R26, RZ, 0x3c, !PT ;  /* 0x0000001a0f0f6212 */ /* 0x004fc600078e3cff */
[----:B------:R-:W2:Y:S01]  /*0b30*/  @P0 LDG.E R26, desc[UR6][R10.64+0x12c] ;  /* 0x00012c060a1a0981 */ /* 0x000ea2000c1e1900 */
[----:B----4-:R-:W-:-:S03]  /*0b40*/  @P2 LOP3.LUT R2, R2, R23, RZ, 0x3c, !PT ;  /* 0x0000001702022212 */ /* 0x010fc600078e3cff */
[----:B------:R-:W4:Y:S01]  /*0b50*/  @P4 LDG.E R23, desc[UR6][R10.64+0xfc] ;  /* 0x0000fc060a174981 */ /* 0x000f22000c1e1900 */
[----:B------:R-:W-:-:S03]  /*0b60*/  @P2 LOP3.LUT R5, R5, R20, RZ, 0x3c, !PT ;  /* 0x0000001405052212 */ /* 0x000fc600078e3cff */
[----:B------:R-:W4:Y:S01]  /*0b70*/  @P4 LDG.E R20, desc[UR6][R10.64+0xf8] ;  /* 0x0000f8060a144981 */ /* 0x000f22000c1e1900 */
[----:B------:R-:W-:Y:S02]  /*0b80*/  @P3 LOP3.LUT R2, R2, R27, RZ, 0x3c, !PT ;  /* 0x0000001b02023212 */ /* 0x000fe400078e3cff */
[----:B------:R-:W-:Y:S01]  /*0b90*/  @P3 LOP3.LUT R4, R4, R25, RZ, 0x3c, !PT ;  /* 0x0000001904043212 */ /* 0x000fe200078e3cff */
[----:B------:R-:W4:Y:S01]  /*0ba0*/  @P5 LDG.E R27, desc[UR6][R10.64+0x110] ;  /* 0x000110060a1b5981 */ /* 0x000f22000c1e1900 */
[----:B------:R-:W-:-:S03]  /*0bb0*/  @P3 LOP3.LUT R5, R5, R24, RZ, 0x3c, !PT ;  /* 0x0000001805053212 */ /* 0x000fc600078e3cff */
[----:B------:R-:W4:Y:S04]  /*0bc0*/  @P5 LDG.E R25, desc[UR6][R10.64+0x108] ;  /* 0x000108060a195981 */ /* 0x000f28000c1e1900 */
        /* <DEDUP_REMOVED lines=19> */
[----:B------:R-:W-:-:S05]  /*0d00*/  VIADD R19, R19, 0x10 ;  /* 0x0000001013137836 */ /* 0x000fca0000000000 */
[----:B------:R-:W-:Y:S02]  /*0d10*/  ISETP.NE.AND P1, PT, R19, 0x20, PT ;  /* 0x000000201300780c */ /* 0x000fe40003f25270 */
[----:B------:R-:W-:Y:S02]  /*0d20*/  @P5 LOP3.LUT R3, R3, R18, RZ, 0x3c, !PT ;  /* 0x0000001203035212 */ /* 0x000fe400078e3cff */
[----:B------:R-:W-:Y:S02]  /*0d30*/  @P6 LOP3.LUT R4, R4, R21, RZ, 0x3c, !PT ;  /* 0x0000001504046212 */ /* 0x000fe400078e3cff */
[----:B---3--:R-:W-:-:S04]  /*0d40*/  @P6 LOP3.LUT R3, R3, R22, RZ, 0x3c, !PT ;  /* 0x0000001603036212 */ /* 0x008fc800078e3cff */
[----:B--2---:R-:W-:Y:S02]  /*0d50*/  @P0 LOP3.LUT R3, R3, R26, RZ, 0x3c, !PT ;  /* 0x0000001a03030212 */ /* 0x004fe400078e3cff */
[----:B----4-:R-:W-:Y:S02]  /*0d60*/  @P6 LOP3.LUT R2, R2, R23, RZ, 0x3c, !PT ;  /* 0x0000001702026212 */ /* 0x010fe400078e3cff */
[----:B------:R-:W-:Y:S02]  /*0d70*/  @P6 LOP3.LUT R5, R5, R20, RZ, 0x3c, !PT ;  /* 0x0000001405056212 */ /* 0x000fe400078e3cff */
[----:B------:R-:W-:Y:S02]  /*0d80*/  @P0 LOP3.LUT R2, R2, R27, RZ, 0x3c, !PT ;  /* 0x0000001b02020212 */ /* 0x000fe400078e3cff */
[----:B------:R-:W-:Y:S02]  /*0d90*/  @P0 LOP3.LUT R4, R4, R25, RZ, 0x3c, !PT ;  /* 0x0000001904040212 */ /* 0x000fe400078e3cff */
[----:B------:R-:W-:Y:S01]  /*0da0*/  @P0 LOP3.LUT R5, R5, R24, RZ, 0x3c, !PT ;  /* 0x0000001805050212 */ /* 0x000fe200078e3cff */
[----:B------:R-:W-:Y:S06]  /*0db0*/  @P1 BRA `(.L_x_82) ;  /* 0xfffffff400481947 */ /* 0x000fec000383ffff */
[----:B------:R-:W-:-:S05]  /*0dc0*/  VIADD R17, R17, 0x1 ;  /* 0x0000000111117836 */ /* 0x000fca0000000000 */
[----:B------:R-:W-:-:S13]  /*0dd0*/  ISETP.NE.AND P0, PT, R17, 0x5, PT ;  /* 0x000000051100780c */ /* 0x000fda0003f05270 */
[----:B------:R-:W-:Y:S05]  /*0de0*/  @P0 BRA `(.L_x_83) ;  /* 0xfffffff400300947 */ /* 0x000fea000383ffff */
[----:B------:R1:W-:Y:S01]  /*0df0*/  STG.E.64 desc[UR6][R6.64+0x8], R4 ;  /* 0x0000080406007986 */ /* 0x0003e2000c101b06 */
[----:B------:R-:W-:Y:S01]  /*0e00*/  VIADD R14, R14, 0x1 ;  /* 0x000000010e0e7836 */ /* 0x000fe20000000000 */
[----:B------:R-:W-:Y:S02]  /*0e10*/  LOP3.LUT R11, R13, 0x3, RZ, 0xc0, !PT ;  /* 0x000000030d0b7812 */ /* 0x000fe400078ec0ff */
[----:B------:R1:W-:Y:S02]  /*0e20*/  STG.E.64 desc[UR6][R6.64+0x10], R2 ;  /* 0x0000100206007986 */ /* 0x0003e4000c101b06 */
[----:B------:R-:W-:Y:S02]  /*0e30*/  ISETP.GE.U32.AND P0, PT, R14, R11, PT ;  /* 0x0000000b0e00720c */ /* 0x000fe40003f06070 */
[----:B------:R1:W-:Y:S11]  /*0e40*/  STG.E desc[UR6][R6.64+0x4], R15 ;  /* 0x0000040f06007986 */ /* 0x0003f6000c101906 */
[----:B------:R-:W-:Y:S05]  /*0e50*/  @!P0 BRA `(.L_x_84) ;  /* 0xfffffff400048947 */ /* 0x000fea000383ffff */
.L_x_81:
[----:B------:R-:W-:Y:S05]  /*0e60*/  BSYNC.RECONVERGENT B1 ;  /* 0x0000000000017941 */ /* 0x000fea0003800200 */
.L_x_80:
[C---:B------:R-:W-:Y:S01]  /*0e70*/  ISETP.GT.U32.AND P0, PT, R13.reuse, 0x3, PT ;  /* 0x000000030d00780c */ /* 0x040fe20003f04070 */
[----:B------:R-:W-:Y:S01]  /*0e80*/  VIADD R12, R12, 0x1 ;  /* 0x000000010c0c7836 */ /* 0x000fe20000000000 */
[--C-:B------:R-:W-:Y:S02]  /*0e90*/  SHF.R.U64 R13, R13, 0x2, R0.reuse ;  /* 0x000000020d0d7819 */ /* 0x100fe40000001200 */
[----:B------:R-:W-:Y:S02]  /*0ea0*/  ISETP.GT.U32.AND.EX P0, PT, R0, RZ, PT, P0 ;  /* 0x000000ff0000720c */ /* 0x000fe40003f04100 */
[----:B------:R-:W-:-:S11]  /*0eb0*/  SHF.R.U32.HI R0, RZ, 0x2, R0 ;  /* 0x00000002ff007819 */ /* 0x000fd60000011600 */
[----:B------:R-:W-:Y:S05]  /*0ec0*/  @P0 BRA `(.L_x_85) ;  /* 0xfffffff000c80947 */ /* 0x000fea000383ffff */
.L_x_79:
[----:B------:R-:W-:Y:S05]  /*0ed0*/  BSYNC.RECONVERGENT B0 ;  /* 0x0000000000007941 */ /* 0x000fea0003800200 */
.L_x_78:
[----:B------:R-:W-:Y:S04]  /*0ee0*/  STG.E.64 desc[UR6][R6.64+0x18], RZ ;  /* 0x000018ff06007986 */ /* 0x000fe8000c101b06 */
[----:B------:R-:W-:Y:S04]  /*0ef0*/  STG.E desc[UR6][R6.64+0x20], RZ ;  /* 0x000020ff06007986 */ /* 0x000fe8000c101906 */
[----:B------:R-:W-:Y:S01]  /*0f00*/  STG.E.64 desc[UR6][R6.64+0x28], RZ ;  /* 0x000028ff06007986 */ /* 0x000fe2000c101b06 */
[----:B------:R-:W-:Y:S05]  /*0f10*/  EXIT ;  /* 0x000000000000794d */ /* 0x000fea0003800000 */
.L_x_86:
        /* <DEDUP_REMOVED lines=14> */
.L_x_90:


//--------------------- .nv.global.init           --------------------------
	.section	.nv.global.init,"aw",@progbits
	.align	4
.nv.global.init:
	.type		mrg32k3aM1SubSeq,@object
	.size		mrg32k3aM1SubSeq,(mrg32k3aM2SubSeq - mrg32k3aM1SubSeq)
mrg32k3aM1SubSeq:
        /*0000*/ 	.byte	0x0b, 0xcc, 0xee, 0x04, 0x73, 0x29, 0x8b, 0x6f, 0xf6, 0x53, 0x03, 0xf6, 0x23, 0xf6, 0xea, 0xda
        /* <DEDUP_REMOVED lines=125> */
	.type		mrg32k3aM2SubSeq,@object
	.size		mrg32k3aM2SubSeq,(mrg32k3aM1 - mrg32k3aM2SubSeq)
mrg32k3aM2SubSeq:
        /* <DEDUP_REMOVED lines=126> */
	.type		mrg32k3aM1,@object
	.size		mrg32k3aM1,(mrg32k3aM1Seq - mrg32k3aM1)
mrg32k3aM1:
        /* <DEDUP_REMOVED lines=144> */
	.type		mrg32k3aM1Seq,@object
	.size		mrg32k3aM1Seq,(mrg32k3aM2 - mrg32k3aM1Seq)
mrg32k3aM1Seq:
        /* <DEDUP_REMOVED lines=144> */
	.type		mrg32k3aM2,@object
	.size		mrg32k3aM2,(mrg32k3aM2Seq - mrg32k3aM2)
mrg32k3aM2:
        /* <DEDUP_REMOVED lines=144> */
	.type		mrg32k3aM2Seq,@object
	.size		mrg32k3aM2Seq,(precalc_xorwow_matrix - mrg32k3aM2Seq)
mrg32k3aM2Seq:
        /* <DEDUP_REMOVED lines=144> */
	.type		precalc_xorwow_matrix,@object
	.size		precalc_xorwow_matrix,(precalc_xorwow_offset_matrix - precalc_xorwow_matrix)
precalc_xorwow_matrix:
        /* <DEDUP_REMOVED lines=6400> */
	.type		precalc_xorwow_offset_matrix,@object
	.size		precalc_xorwow_offset_matrix,(.L_1 - precalc_xorwow_offset_matrix)
precalc_xorwow_offset_matrix:
        /* <DEDUP_REMOVED lines=6400> */
.L_1:


//--------------------- .nv.shared._Z24dev_measure_cycle_kernel12measure_planPcP17curandStateXORWOWPfPid --------------------------
	.section	.nv.shared._Z24dev_measure_cycle_kernel12measure_planPcP17curandStateXORWOWPfPid,"aw",@nobits
	.sectionflags	@""
.nv.shared._Z24dev_measure_cycle_kernel12measure_planPcP17curandStateXORWOWPfPid:
	.zero		1865


//--------------------- .nv.shared.reserved.0     --------------------------
	.section	.nv.shared.reserved.0,"aw",@nobits
	.weak		__nv_reservedSMEM_offset_0_alias
	.size		__nv_reservedSMEM_offset_0_alias, 0, 64
	.other		__nv_reservedSMEM_offset_0_alias,@"STO_CUDA_RESERVED_SHARED STV_DEFAULT"
__nv_reservedSMEM_offset_0_alias:
	.zero		0
	.zero		64


//--------------------- .nv.constant0._Z24dev_measure_cycle_kernel12measure_planPcP17curandStateXORWOWPfPid --------------------------
	.section	.nv.constant0._Z24dev_measure_cycle_kernel12measure_planPcP17curandStateXORWOWPfPid,"a",@progbits
	.sectionflags	@""
	.align	4
.nv.constant0._Z24dev_measure_cycle_kernel12measure_planPcP17curandStateXORWOWPfPid:
	.zero		952


//--------------------- .nv.constant0._Z7initRNGP17curandStateXORWOWj --------------------------
	.section	.nv.constant0._Z7initRNGP17curandStateXORWOWj,"a",@progbits
	.sectionflags	@""
	.align	4
.nv.constant0._Z7initRNGP17curandStateXORWOWj:
	.zero		908


//--------------------- SYMBOLS --------------------------

	.type		.nv.reservedSmem.offset0,@object
	.size		.nv.reservedSmem.offset0,0x4
	.type		.nv.reservedSmem.cap,@object
	.size		.nv.reservedSmem.cap,0x4
